// auto-generated by cutlass_sweep.gemm — config: {"arch": "sm_90", "cluster_m": 1, "cluster_n": 1, "dtype": "e5m2", "stages": 4, "tile_k": 32, "tile_m": 128, "tile_n": 128}
#include "cutlass/cutlass.h"
#include "cutlass/gemm/collective/collective_builder.hpp"
#include "cutlass/gemm/device/gemm_universal_adapter.h"
#include "cutlass/gemm/kernel/gemm_universal.hpp"
#include "cutlass/epilogue/collective/collective_builder.hpp"

using ElemA = cutlass::float_e5m2_t;
using ElemB = cutlass::float_e5m2_t;
using ElemCD = cutlass::float_e5m2_t;
using Acc  = float;
using TileShape    = cute::Shape<cute::_128, cute::_128, cute::_32>;
using ClusterShape = cute::Shape<cute::_1, cute::_1, cute::_1>;

using CollectiveEpilogue = typename cutlass::epilogue::collective::CollectiveBuilder<
    cutlass::arch::Sm90, cutlass::arch::OpClassTensorOp,
    TileShape, ClusterShape,
    cutlass::epilogue::collective::EpilogueTileAuto,
    Acc, Acc,
    ElemCD, cutlass::layout::RowMajor, 128 / cutlass::sizeof_bits<ElemCD>::value,
    ElemCD, cutlass::layout::RowMajor, 128 / cutlass::sizeof_bits<ElemCD>::value,
    cutlass::epilogue::collective::EpilogueScheduleAuto
  >::CollectiveOp;

using CollectiveMainloop = typename cutlass::gemm::collective::CollectiveBuilder<
    cutlass::arch::Sm90, cutlass::arch::OpClassTensorOp,
    ElemA, cutlass::layout::RowMajor, 128 / cutlass::sizeof_bits<ElemA>::value,
    ElemB, cutlass::layout::ColumnMajor, 128 / cutlass::sizeof_bits<ElemB>::value,
    Acc,
    TileShape, ClusterShape,
    cutlass::gemm::collective::StageCount<4>,
    cutlass::gemm::collective::KernelScheduleAuto
  >::CollectiveOp;

using GemmKernel = cutlass::gemm::kernel::GemmUniversal<
    cute::Shape<int,int,int,int>,
    CollectiveMainloop,
    CollectiveEpilogue
>;
using Gemm = cutlass::gemm::device::GemmUniversalAdapter<GemmKernel>;

// Force the device kernel symbol into the cubin without needing a host main.
auto* _anchor = &cutlass::device_kernel<GemmKernel>;


// ===== COMPILED SASS (sm_90a) =====

	.target	sm_90a

	.elftype	@"ET_EXEC"


//--------------------- .note.nv.tkinfo           --------------------------
	.section	.note.nv.tkinfo,"",@"SHT_NOTE"
	.sectionflags	@"SHF_NOTE_NV_TKINFO"
	.tkinfo
        /*0018*/ 	.word	0x00000002
        /*0030*/ 	.string	""
        /*0030*/ 	.string	"ptxas"
        /*0030*/ 	.string	"Cuda compilation tools, release 13.0, V13.0.88"
        /*0030*/ 	.string	"Build cuda_13.0.r13.0/compiler.36424714_0"
        /*0030*/ 	.string	"-arch sm_90a -m 64 "



//--------------------- .note.nv.cuinfo           --------------------------
	.section	.note.nv.cuinfo,"",@"SHT_NOTE"
	.sectionflags	@"SHF_NOTE_NV_CUINFO"
        /*0018*/ 	.short	0x0002
        /*001a*/ 	.short	0x005a
        /*001c*/ 	.short	0x0082
	.zero		2


//--------------------- .nv.info                  --------------------------
	.section	.nv.info,"",@"SHT_CUDA_INFO"
	.align	4


	//----- nvinfo : EIATTR_REGCOUNT
	.align		4
        /*0000*/ 	.byte	0x04, 0x2f
        /*0002*/ 	.short	(.L_12 - .L_11)
	.align		4
.L_11:
        /*0004*/ 	.word	index@(_ZN7cutlass13device_kernelINS_4gemm6kernel13GemmUniversalIN4cute5tupleIJiiiiEEENS1_10collective13CollectiveMmaINS1_37MainloopSm90TmaGmmaWarpSpecializedFP8ILi4ENS5_IJNS4_1CILi1EEESB_SB_EEENS1_35KernelTmaWarpSpecializedCooperativeEEENS5_IJNSA_ILi128EEESF_NSA_ILi32EEEEEENS_12float_e5m2_tENS5_IJlSB_lEEESI_SJ_NS4_8TiledMMAINS4_8MMA_AtomIJNS4_4SM904GMMA31MMA_64x128x32_F32E5M2E5M2_SS_TNILNSN_7ScaleInE1ELSP_1EEEEEENS4_6LayoutINS5_IJNSA_ILi2EEESB_SB_EEENS5_IJSB_NSA_ILi0EEESV_EEEEENS5_IJNS4_10UnderscoreESY_SY_EEEEENS4_13SM90_TMA_LOADENS4_14ComposedLayoutINS4_7SwizzleILi1ELi4ELi3EEENS4_18smem_ptr_flag_bitsILi8EEENSS_INS5_IJNSA_ILi8EEESG_EEENS5_IJSG_SB_EEEEEEEvNS4_8identityES11_S1B_vS1C_EENS_8epilogue10collective6detail29Sm90TmaWarpSpecializedAdapterINS1F_15DefaultEpilogueISI_SJ_SJ_NS1E_6thread17LinearCombinationISI_Li1EffLNS1J_9ScaleType4KindE0ELNS_15FloatRoundStyleE2ESI_EENS1_15EpilogueDefaultEEEEEvvEEEEvNT_6ParamsE)
        /*0008*/ 	.word	0x000000a8


	//----- nvinfo : EIATTR_FRAME_SIZE
	.align		4
.L_12:
        /*000c*/ 	.byte	0x04, 0x11
        /*000e*/ 	.short	(.L_14 - .L_13)
	.align		4
.L_13:
        /*0010*/ 	.word	index@(_ZN7cutlass13device_kernelINS_4gemm6kernel13GemmUniversalIN4cute5tupleIJiiiiEEENS1_10collective13CollectiveMmaINS1_37MainloopSm90TmaGmmaWarpSpecializedFP8ILi4ENS5_IJNS4_1CILi1EEESB_SB_EEENS1_35KernelTmaWarpSpecializedCooperativeEEENS5_IJNSA_ILi128EEESF_NSA_ILi32EEEEEENS_12float_e5m2_tENS5_IJlSB_lEEESI_SJ_NS4_8TiledMMAINS4_8MMA_AtomIJNS4_4SM904GMMA31MMA_64x128x32_F32E5M2E5M2_SS_TNILNSN_7ScaleInE1ELSP_1EEEEEENS4_6LayoutINS5_IJNSA_ILi2EEESB_SB_EEENS5_IJSB_NSA_ILi0EEESV_EEEEENS5_IJNS4_10UnderscoreESY_SY_EEEEENS4_13SM90_TMA_LOADENS4_14ComposedLayoutINS4_7SwizzleILi1ELi4ELi3EEENS4_18smem_ptr_flag_bitsILi8EEENSS_INS5_IJNSA_ILi8EEESG_EEENS5_IJSG_SB_EEEEEEEvNS4_8identityES11_S1B_vS1C_EENS_8epilogue10collective6detail29Sm90TmaWarpSpecializedAdapterINS1F_15DefaultEpilogueISI_SJ_SJ_NS1E_6thread17LinearCombinationISI_Li1EffLNS1J_9ScaleType4KindE0ELNS_15FloatRoundStyleE2ESI_EENS1_15EpilogueDefaultEEEEEvvEEEEvNT_6ParamsE)
        /*0014*/ 	.word	0x00000000


	//----- nvinfo : EIATTR_MIN_STACK_SIZE
	.align		4
.L_14:
        /*0018*/ 	.byte	0x04, 0x12
        /*001a*/ 	.short	(.L_16 - .L_15)
	.align		4
.L_15:
        /*001c*/ 	.word	index@(_ZN7cutlass13device_kernelINS_4gemm6kernel13GemmUniversalIN4cute5tupleIJiiiiEEENS1_10collective13CollectiveMmaINS1_37MainloopSm90TmaGmmaWarpSpecializedFP8ILi4ENS5_IJNS4_1CILi1EEESB_SB_EEENS1_35KernelTmaWarpSpecializedCooperativeEEENS5_IJNSA_ILi128EEESF_NSA_ILi32EEEEEENS_12float_e5m2_tENS5_IJlSB_lEEESI_SJ_NS4_8TiledMMAINS4_8MMA_AtomIJNS4_4SM904GMMA31MMA_64x128x32_F32E5M2E5M2_SS_TNILNSN_7ScaleInE1ELSP_1EEEEEENS4_6LayoutINS5_IJNSA_ILi2EEESB_SB_EEENS5_IJSB_NSA_ILi0EEESV_EEEEENS5_IJNS4_10UnderscoreESY_SY_EEEEENS4_13SM90_TMA_LOADENS4_14ComposedLayoutINS4_7SwizzleILi1ELi4ELi3EEENS4_18smem_ptr_flag_bitsILi8EEENSS_INS5_IJNSA_ILi8EEESG_EEENS5_IJSG_SB_EEEEEEEvNS4_8identityES11_S1B_vS1C_EENS_8epilogue10collective6detail29Sm90TmaWarpSpecializedAdapterINS1F_15DefaultEpilogueISI_SJ_SJ_NS1E_6thread17LinearCombinationISI_Li1EffLNS1J_9ScaleType4KindE0ELNS_15FloatRoundStyleE2ESI_EENS1_15EpilogueDefaultEEEEEvvEEEEvNT_6ParamsE)
        /*0020*/ 	.word	0x00000000
.L_16:


//--------------------- .nv.compat                --------------------------
	.section	.nv.compat,"",@"SHT_CUDA_COMPAT_INFO"
	.align	4
        /*0000*/ 	.byte	0x02, 0x09, 0x01, 0x00, 0x02, 0x02, 0x04, 0x00, 0x02, 0x05, 0x05, 0x00, 0x03, 0x07, 0x01, 0x01
        /*0010*/ 	.byte	0x02, 0x03, 0x01, 0x00, 0x02, 0x06, 0x01, 0x00, 0x04, 0x0b, 0x08, 0x00, 0x00, 0x00, 0x00, 0x00
        /*0020*/ 	.byte	0x00, 0x00, 0x00, 0x00


//--------------------- .nv.info._ZN7cutlass13device_kernelINS_4gemm6kernel13GemmUniversalIN4cute5tupleIJiiiiEEENS1_10collective13CollectiveMmaINS1_37MainloopSm90TmaGmmaWarpSpecializedFP8ILi4ENS5_IJNS4_1CILi1EEESB_SB_EEENS1_35KernelTmaWarpSpecializedCooperativeEEENS5_IJNSA_ILi128EEESF_NSA_ILi32EEEEEENS_12float_e5m2_tENS5_IJlSB_lEEESI_SJ_NS4_8TiledMMAINS4_8MMA_AtomIJNS4_4SM904GMMA31MMA_64x128x32_F32E5M2E5M2_SS_TNILNSN_7ScaleInE1ELSP_1EEEEEENS4_6LayoutINS5_IJNSA_ILi2EEESB_SB_EEENS5_IJSB_NSA_ILi0EEESV_EEEEENS5_IJNS4_10UnderscoreESY_SY_EEEEENS4_13SM90_TMA_LOADENS4_14ComposedLayoutINS4_7SwizzleILi1ELi4ELi3EEENS4_18smem_ptr_flag_bitsILi8EEENSS_INS5_IJNSA_ILi8EEESG_EEENS5_IJSG_SB_EEEEEEEvNS4_8identityES11_S1B_vS1C_EENS_8epilogue10collective6detail29Sm90TmaWarpSpecializedAdapterINS1F_15DefaultEpilogueISI_SJ_SJ_NS1E_6thread17LinearCombinationISI_Li1EffLNS1J_9ScaleType4KindE0ELNS_15FloatRoundStyleE2ESI_EENS1_15EpilogueDefaultEEEEEvvEEEEvNT_6ParamsE --------------------------
	.section	.nv.info._ZN7cutlass13device_kernelINS_4gemm6kernel13GemmUniversalIN4cute5tupleIJiiiiEEENS1_10collective13CollectiveMmaINS1_37MainloopSm90TmaGmmaWarpSpecializedFP8ILi4ENS5_IJNS4_1CILi1EEESB_SB_EEENS1_35KernelTmaWarpSpecializedCooperativeEEENS5_IJNSA_ILi128EEESF_NSA_ILi32EEEEEENS_12float_e5m2_tENS5_IJlSB_lEEESI_SJ_NS4_8TiledMMAINS4_8MMA_AtomIJNS4_4SM904GMMA31MMA_64x128x32_F32E5M2E5M2_SS_TNILNSN_7ScaleInE1ELSP_1EEEEEENS4_6LayoutINS5_IJNSA_ILi2EEESB_SB_EEENS5_IJSB_NSA_ILi0EEESV_EEEEENS5_IJNS4_10UnderscoreESY_SY_EEEEENS4_13SM90_TMA_LOADENS4_14ComposedLayoutINS4_7SwizzleILi1ELi4ELi3EEENS4_18smem_ptr_flag_bitsILi8EEENSS_INS5_IJNSA_ILi8EEESG_EEENS5_IJSG_SB_EEEEEEEvNS4_8identityES11_S1B_vS1C_EENS_8epilogue10collective6detail29Sm90TmaWarpSpecializedAdapterINS1F_15DefaultEpilogueISI_SJ_SJ_NS1E_6thread17LinearCombinationISI_Li1EffLNS1J_9ScaleType4KindE0ELNS_15FloatRoundStyleE2ESI_EENS1_15EpilogueDefaultEEEEEvvEEEEvNT_6ParamsE,"",@"SHT_CUDA_INFO"
	.sectionflags	@""
	.align	4


	//----- nvinfo : EIATTR_CUDA_API_VERSION
	.align		4
        /*0000*/ 	.byte	0x04, 0x37
        /*0002*/ 	.short	(.L_18 - .L_17)
.L_17:
        /*0004*/ 	.word	0x00000082


	//----- nvinfo : EIATTR_KPARAM_INFO
	.align		4
.L_18:
        /*0008*/ 	.byte	0x04, 0x17
        /*000a*/ 	.short	(.L_20 - .L_19)
.L_19:
        /*000c*/ 	.word	0x00000000
        /*0010*/ 	.short	0x0000
        /*0012*/ 	.short	0x0070
        /*0014*/ 	.byte	0x00, 0xf0, 0x01, 0x10


	//----- nvinfo : EIATTR_SPARSE_MMA_MASK
	.align		4
.L_20:
        /*0018*/ 	.byte	0x03, 0x50
        /*001a*/ 	.short	0x0000


	//----- nvinfo : EIATTR_MAXREG_COUNT
	.align		4
        /*001c*/ 	.byte	0x03, 0x1b
        /*001e*/ 	.short	0x00a8


	//----- nvinfo : EIATTR_NUM_BARRIERS
	.align		4
        /*0020*/ 	.byte	0x02, 0x4c
        /*0022*/ 	.byte	0x01
	.zero		1


	//----- nvinfo : EIATTR_MERCURY_ISA_VERSION
	.align		4
        /*0024*/ 	.byte	0x03, 0x5f
        /*0026*/ 	.short	0x0101


	//----- nvinfo : EIATTR_INT_WARP_WIDE_INSTR_OFFSETS
	.align		4
        /*0028*/ 	.byte	0x04, 0x31
        /*002a*/ 	.short	(.L_22 - .L_21)


	//   ....[0]....
.L_21:
        /*002c*/ 	.word	0x000003d0


	//   ....[1]....
        /*0030*/ 	.word	0x000003e0


	//   ....[2]....
        /*0034*/ 	.word	0x000004d0


	//----- nvinfo : EIATTR_COOP_GROUP_MASK_REGIDS
	.align		4
.L_22:
        /*0038*/ 	.byte	0x04, 0x29
        /*003a*/ 	.short	(.L_24 - .L_23)


	//   ....[0]....
.L_23:
        /*003c*/ 	.word	0xffffffff


	//   ....[1]....
        /*0040*/ 	.word	0xffffffff


	//   ....[2]....
        /*0044*/ 	.word	0xffffffff


	//   ....[3]....
        /*0048*/ 	.word	0xffffffff


	//   ....[4]....
        /*004c*/ 	.word	0xffffffff


	//----- nvinfo : EIATTR_COOP_GROUP_INSTR_OFFSETS
	.align		4
.L_24:
        /*0050*/ 	.byte	0x04, 0x28
        /*0052*/ 	.short	(.L_26 - .L_25)


	//   ....[0]....
.L_25:
        /*0054*/ 	.word	0x00000060


	//   ....[1]....
        /*0058*/ 	.word	0x00000070


	//   ....[2]....
        /*005c*/ 	.word	0x00000130


	//   ....[3]....
        /*0060*/ 	.word	0x000002c0


	//   ....[4]....
        /*0064*/ 	.word	0x00000fc0


	//----- nvinfo : EIATTR_REG_RECONFIG
	.align		4
.L_26:
        /*0068*/ 	.byte	0x01, 0x54
	.zero		2


	//----- nvinfo : EIATTR_MBARRIER_INSTR_OFFSETS
	.align		4
        /*006c*/ 	.byte	0x04, 0x39
        /*006e*/ 	.short	(.L_28 - .L_27)


	//   ....[0]....
.L_27:
        /*0070*/ 	.word	0x00000230
        /*0074*/ 	.word	0x000000ff
        /*0078*/ 	.word	0x00000000
        /*007c*/ 	.short	0x0100
        /*007e*/ 	.byte	0x08
	.zero		1


	//   ....[1]....
        /*0080*/ 	.word	0x00000240
        /*0084*/ 	.word	0x000000ff
        /*0088*/ 	.word	0x00000020
        /*008c*/ 	.short	0x0100
        /*008e*/ 	.byte	0x08
	.zero		1


	//   ....[2]....
        /*0090*/ 	.word	0x00000250
        /*0094*/ 	.word	0x000000ff
        /*0098*/ 	.word	0x00000008
        /*009c*/ 	.short	0x0100
        /*009e*/ 	.byte	0x08
	.zero		1


	//   ....[3]....
        /*00a0*/ 	.word	0x00000260
        /*00a4*/ 	.word	0x000000ff
        /*00a8*/ 	.word	0x00000028
        /*00ac*/ 	.short	0x0100
        /*00ae*/ 	.byte	0x08
	.zero		1


	//   ....[4]....
        /*00b0*/ 	.word	0x00000270
        /*00b4*/ 	.word	0x000000ff
        /*00b8*/ 	.word	0x00000010
        /*00bc*/ 	.short	0x0100
        /*00be*/ 	.byte	0x08
	.zero		1


	//   ....[5]....
        /*00c0*/ 	.word	0x00000280
        /*00c4*/ 	.word	0x000000ff
        /*00c8*/ 	.word	0x00000030
        /*00cc*/ 	.short	0x0100
        /*00ce*/ 	.byte	0x08
	.zero		1


	//   ....[6]....
        /*00d0*/ 	.word	0x00000290
        /*00d4*/ 	.word	0x000000ff
        /*00d8*/ 	.word	0x00000018
        /*00dc*/ 	.short	0x0100
        /*00de*/ 	.byte	0x08
	.zero		1


	//   ....[7]....
        /*00e0*/ 	.word	0x000002a0
        /*00e4*/ 	.word	0x000000ff
        /*00e8*/ 	.word	0x00000038
        /*00ec*/ 	.short	0x0100
        /*00ee*/ 	.byte	0x08
	.zero		1


	//   ....[8]....
        /*00f0*/ 	.word	0x00000520
        /*00f4*/ 	.word	0x000000ff
        /*00f8*/ 	.word	0x00000050
        /*00fc*/ 	.short	0x0100
        /*00fe*/ 	.byte	0x06
	.zero		1


	//   ....[9]....
        /*0100*/ 	.word	0x00000580
        /*0104*/ 	.word	0x000000ff
        /*0108*/ 	.word	0x00000058
        /*010c*/ 	.short	0x0100
        /*010e*/ 	.byte	0x06
	.zero		1


	//   ....[10]....
        /*0110*/ 	.word	0x000014f0
        /*0114*/ 	.word	0x000000ff
        /*0118*/ 	.word	0x00000000
        /*011c*/ 	.short	0x010a
        /*011e*/ 	.byte	0x06
	.zero		1


	//   ....[11]....
        /*0120*/ 	.word	0x00001530
        /*0124*/ 	.word	0x000000ff
        /*0128*/ 	.word	0x00000000
        /*012c*/ 	.short	0x010a
        /*012e*/ 	.byte	0x06
	.zero		1


	//   ....[12]....
        /*0130*/ 	.word	0x00001e10
        /*0134*/ 	.word	0x000000ff
        /*0138*/ 	.word	0x00000000
        /*013c*/ 	.short	0x010a
        /*013e*/ 	.byte	0x0c
	.zero		1


	//   ....[13]....
        /*0140*/ 	.word	0x00001e50
        /*0144*/ 	.word	0x000000ff
        /*0148*/ 	.word	0x00000000
        /*014c*/ 	.short	0x010a
        /*014e*/ 	.byte	0x0c
	.zero		1


	//   ....[14]....
        /*0150*/ 	.word	0x00002430
        /*0154*/ 	.word	0x000000ff
        /*0158*/ 	.word	0x00000000
        /*015c*/ 	.short	0x0101
        /*015e*/ 	.byte	0x08
	.zero		1


	//   ....[15]....
        /*0160*/ 	.word	0x00002a60
        /*0164*/ 	.word	0x000000ff
        /*0168*/ 	.word	0x00000000
        /*016c*/ 	.short	0x0101
        /*016e*/ 	.byte	0x06
	.zero		1


	//   ....[16]....
        /*0170*/ 	.word	0x00008400
        /*0174*/ 	.word	0x00000012
        /*0178*/ 	.word	0x00000020
        /*017c*/ 	.short	0x010a
        /*017e*/ 	.byte	0x3f
	.zero		1


	//   ....[17]....
        /*0180*/ 	.word	0x000087b0
        /*0184*/ 	.word	0x00000006
        /*0188*/ 	.word	0x00000058
        /*018c*/ 	.short	0x0101
        /*018e*/ 	.byte	0x3f
	.zero		1


	//   ....[18]....
        /*0190*/ 	.word	0x00008ea0
        /*0194*/ 	.word	0x00000007
        /*0198*/ 	.word	0x00000000
        /*019c*/ 	.short	0x010a
        /*019e*/ 	.byte	0x3f
	.zero		1


	//   ....[19]....
        /*01a0*/ 	.word	0x00008f20
        /*01a4*/ 	.word	0x00000009
        /*01a8*/ 	.word	0x00000000
        /*01ac*/ 	.short	0x010a
        /*01ae*/ 	.byte	0x3f
	.zero		1


	//   ....[20]....
        /*01b0*/ 	.word	0x00008fb0
        /*01b4*/ 	.word	0x00000006
        /*01b8*/ 	.word	0x00000000
        /*01bc*/ 	.short	0x010a
        /*01be*/ 	.byte	0x3f
	.zero		1


	//   ....[21]....
        /*01c0*/ 	.word	0x00009040
        /*01c4*/ 	.word	0x00000003
        /*01c8*/ 	.word	0x00000000
        /*01cc*/ 	.short	0x010a
        /*01ce*/ 	.byte	0x3f
	.zero		1


	//   ....[22]....
        /*01d0*/ 	.word	0x000090b0
        /*01d4*/ 	.word	0x0000000b
        /*01d8*/ 	.word	0x00000000
        /*01dc*/ 	.short	0x010a
        /*01de*/ 	.byte	0x3f
	.zero		1


	//   ....[23]....
        /*01e0*/ 	.word	0x00009110
        /*01e4*/ 	.word	0x0000008c
        /*01e8*/ 	.word	0x00000000
        /*01ec*/ 	.short	0x010a
        /*01ee*/ 	.byte	0x3f
	.zero		1


	//   ....[24]....
        /*01f0*/ 	.word	0x000091e0
        /*01f4*/ 	.word	0x00000012
        /*01f8*/ 	.word	0x00000020
        /*01fc*/ 	.short	0x010a
        /*01fe*/ 	.byte	0x3f
	.zero		1


	//   ....[25]....
        /*0200*/ 	.word	0x000092c0
        /*0204*/ 	.word	0x00000007
        /*0208*/ 	.word	0x00000000
        /*020c*/ 	.short	0x010a
        /*020e*/ 	.byte	0x3f
	.zero		1


	//   ....[26]....
        /*0210*/ 	.word	0x00009310
        /*0214*/ 	.word	0x00000009
        /*0218*/ 	.word	0x00000000
        /*021c*/ 	.short	0x010a
        /*021e*/ 	.byte	0x3f
	.zero		1


	//   ....[27]....
        /*0220*/ 	.word	0x00009360
        /*0224*/ 	.word	0x00000006
        /*0228*/ 	.word	0x00000000
        /*022c*/ 	.short	0x010a
        /*022e*/ 	.byte	0x3f
	.zero		1


	//----- nvinfo : EIATTR_NUM_MBARRIERS
	.align		4
.L_28:
        /*0230*/ 	.byte	0x03, 0x38
        /*0232*/ 	.short	0x000a


	//----- nvinfo : EIATTR_EXIT_INSTR_OFFSETS
	.align		4
        /*0234*/ 	.byte	0x04, 0x1c
        /*0236*/ 	.short	(.L_30 - .L_29)


	//   ....[0]....
.L_29:
        /*0238*/ 	.word	0x000005d0


	//   ....[1]....
        /*023c*/ 	.word	0x00000e90


	//   ....[2]....
        /*0240*/ 	.word	0x00007a70


	//   ....[3]....
        /*0244*/ 	.word	0x000080a0


	//   ....[4]....
        /*0248*/ 	.word	0x00009090


	//----- nvinfo : EIATTR_MAX_THREADS
	.align		4
.L_30:
        /*024c*/ 	.byte	0x04, 0x05
        /*024e*/ 	.short	(.L_32 - .L_31)
.L_31:
        /*0250*/ 	.word	0x00000180
        /*0254*/ 	.word	0x00000001
        /*0258*/ 	.word	0x00000001


	//----- nvinfo : EIATTR_CRS_STACK_SIZE
	.align		4
.L_32:
        /*025c*/ 	.byte	0x04, 0x1e
        /*025e*/ 	.short	(.L_34 - .L_33)
.L_33:
        /*0260*/ 	.word	0x00000000


	//----- nvinfo : EIATTR_CBANK_PARAM_SIZE
	.align		4
.L_34:
        /*0264*/ 	.byte	0x03, 0x19
        /*0266*/ 	.short	0x0470


	//----- nvinfo : EIATTR_PARAM_CBANK
	.align		4
        /*0268*/ 	.byte	0x04, 0x0a
        /*026a*/ 	.short	(.L_36 - .L_35)
	.align		4
.L_35:
        /*026c*/ 	.word	index@(.nv.constant0._ZN7cutlass13device_kernelINS_4gemm6kernel13GemmUniversalIN4cute5tupleIJiiiiEEENS1_10collective13CollectiveMmaINS1_37MainloopSm90TmaGmmaWarpSpecializedFP8ILi4ENS5_IJNS4_1CILi1EEESB_SB_EEENS1_35KernelTmaWarpSpecializedCooperativeEEENS5_IJNSA_ILi128EEESF_NSA_ILi32EEEEEENS_12float_e5m2_tENS5_IJlSB_lEEESI_SJ_NS4_8TiledMMAINS4_8MMA_AtomIJNS4_4SM904GMMA31MMA_64x128x32_F32E5M2E5M2_SS_TNILNSN_7ScaleInE1ELSP_1EEEEEENS4_6LayoutINS5_IJNSA_ILi2EEESB_SB_EEENS5_IJSB_NSA_ILi0EEESV_EEEEENS5_IJNS4_10UnderscoreESY_SY_EEEEENS4_13SM90_TMA_LOADENS4_14ComposedLayoutINS4_7SwizzleILi1ELi4ELi3EEENS4_18smem_ptr_flag_bitsILi8EEENSS_INS5_IJNSA_ILi8EEESG_EEENS5_IJSG_SB_EEEEEEEvNS4_8identityES11_S1B_vS1C_EENS_8epilogue10collective6detail29Sm90TmaWarpSpecializedAdapterINS1F_15DefaultEpilogueISI_SJ_SJ_NS1E_6thread17LinearCombinationISI_Li1EffLNS1J_9ScaleType4KindE0ELNS_15FloatRoundStyleE2ESI_EENS1_15EpilogueDefaultEEEEEvvEEEEvNT_6ParamsE)
        /*0270*/ 	.short	0x0210
        /*0272*/ 	.short	0x0470


	//----- nvinfo : EIATTR_SW_WAR
	.align		4
.L_36:
        /*0274*/ 	.byte	0x04, 0x36
        /*0276*/ 	.short	(.L_38 - .L_37)
.L_37:
        /*0278*/ 	.word	0x00000008
.L_38:


//--------------------- .nv.callgraph             --------------------------
	.section	.nv.callgraph,"",@"SHT_CUDA_CALLGRAPH"
	.align	4
	.sectionentsize	8
	.align		4
        /*0000*/ 	.word	0x00000000
	.align		4
        /*0004*/ 	.word	0xffffffff
	.align		4
        /*0008*/ 	.word	0x00000000
	.align		4
        /*000c*/ 	.word	0xfffffffe
	.align		4
        /*0010*/ 	.word	0x00000000
	.align		4
        /*0014*/ 	.word	0xfffffffd
	.align		4
        /*0018*/ 	.word	0x00000000
	.align		4
        /*001c*/ 	.word	0xfffffffc


//--------------------- .nv.constant4             --------------------------
	.section	.nv.constant4,"a",@progbits
	.align	8
	.align		8
.nv.constant4:
        /*0000*/ 	.dword	_ZN39_INTERNAL_86bf8924_4_k_cu_8b33cd89_43224cuda3std3__45__cpo5beginE
	.align		8
        /*0008*/ 	.dword	_ZN39_INTERNAL_86bf8924_4_k_cu_8b33cd89_43224cuda3std3__45__cpo3endE
	.align		8
        /*0010*/ 	.dword	_ZN39_INTERNAL_86bf8924_4_k_cu_8b33cd89_43224cuda3std3__45__cpo6cbeginE
	.align		8
        /*0018*/ 	.dword	_ZN39_INTERNAL_86bf8924_4_k_cu_8b33cd89_43224cuda3std3__45__cpo4cendE
	.align		8
        /*0020*/ 	.dword	_ZN39_INTERNAL_86bf8924_4_k_cu_8b33cd89_43224cuda3std3__441_GLOBAL__N__86bf8924_4_k_cu_8b33cd89_43226ignoreE
	.align		8
        /*0028*/ 	.dword	_ZN39_INTERNAL_86bf8924_4_k_cu_8b33cd89_43224cuda3std3__419piecewise_constructE
	.align		8
        /*0030*/ 	.dword	_ZN39_INTERNAL_86bf8924_4_k_cu_8b33cd89_43224cuda3std3__48in_placeE
	.align		8
        /*0038*/ 	.dword	_ZN39_INTERNAL_86bf8924_4_k_cu_8b33cd89_43224cuda3std6ranges3__45__cpo4swapE
	.align		8
        /*0040*/ 	.dword	_ZN39_INTERNAL_86bf8924_4_k_cu_8b33cd89_43224cuda3std6ranges3__45__cpo9iter_moveE
	.align		8
        /*0048*/ 	.dword	_ZN39_INTERNAL_86bf8924_4_k_cu_8b33cd89_43224cute7productE
	.align		8
        /*0050*/ 	.dword	_ZN39_INTERNAL_86bf8924_4_k_cu_8b33cd89_43224cute1_E


//--------------------- .text._ZN7cutlass13device_kernelINS_4gemm6kernel13GemmUniversalIN4cute5tupleIJiiiiEEENS1_10collective13CollectiveMmaINS1_37MainloopSm90TmaGmmaWarpSpecializedFP8ILi4ENS5_IJNS4_1CILi1EEESB_SB_EEENS1_35KernelTmaWarpSpecializedCooperativeEEENS5_IJNSA_ILi128EEESF_NSA_ILi32EEEEEENS_12float_e5m2_tENS5_IJlSB_lEEESI_SJ_NS4_8TiledMMAINS4_8MMA_AtomIJNS4_4SM904GMMA31MMA_64x128x32_F32E5M2E5M2_SS_TNILNSN_7ScaleInE1ELSP_1EEEEEENS4_6LayoutINS5_IJNSA_ILi2EEESB_SB_EEENS5_IJSB_NSA_ILi0EEESV_EEEEENS5_IJNS4_10UnderscoreESY_SY_EEEEENS4_13SM90_TMA_LOADENS4_14ComposedLayoutINS4_7SwizzleILi1ELi4ELi3EEENS4_18smem_ptr_flag_bitsILi8EEENSS_INS5_IJNSA_ILi8EEESG_EEENS5_IJSG_SB_EEEEEEEvNS4_8identityES11_S1B_vS1C_EENS_8epilogue10collective6detail29Sm90TmaWarpSpecializedAdapterINS1F_15DefaultEpilogueISI_SJ_SJ_NS1E_6thread17LinearCombinationISI_Li1EffLNS1J_9ScaleType4KindE0ELNS_15FloatRoundStyleE2ESI_EENS1_15EpilogueDefaultEEEEEvvEEEEvNT_6ParamsE --------------------------
	.section	.text._ZN7cutlass13device_kernelINS_4gemm6kernel13GemmUniversalIN4cute5tupleIJiiiiEEENS1_10collective13CollectiveMmaINS1_37MainloopSm90TmaGmmaWarpSpecializedFP8ILi4ENS5_IJNS4_1CILi1EEESB_SB_EEENS1_35KernelTmaWarpSpecializedCooperativeEEENS5_IJNSA_ILi128EEESF_NSA_ILi32EEEEEENS_12float_e5m2_tENS5_IJlSB_lEEESI_SJ_NS4_8TiledMMAINS4_8MMA_AtomIJNS4_4SM904GMMA31MMA_64x128x32_F32E5M2E5M2_SS_TNILNSN_7ScaleInE1ELSP_1EEEEEENS4_6LayoutINS5_IJNSA_ILi2EEESB_SB_EEENS5_IJSB_NSA_ILi0EEESV_EEEEENS5_IJNS4_10UnderscoreESY_SY_EEEEENS4_13SM90_TMA_LOADENS4_14ComposedLayoutINS4_7SwizzleILi1ELi4ELi3EEENS4_18smem_ptr_flag_bitsILi8EEENSS_INS5_IJNSA_ILi8EEESG_EEENS5_IJSG_SB_EEEEEEEvNS4_8identityES11_S1B_vS1C_EENS_8epilogue10collective6detail29Sm90TmaWarpSpecializedAdapterINS1F_15DefaultEpilogueISI_SJ_SJ_NS1E_6thread17LinearCombinationISI_Li1EffLNS1J_9ScaleType4KindE0ELNS_15FloatRoundStyleE2ESI_EENS1_15EpilogueDefaultEEEEEvvEEEEvNT_6ParamsE,"ax",@progbits
	.align	128
.text._ZN7cutlass13device_kernelINS_4gemm6kernel13GemmUniversalIN4cute5tupleIJiiiiEEENS1_10collective13CollectiveMmaINS1_37MainloopSm90TmaGmmaWarpSpecializedFP8ILi4ENS5_IJNS4_1CILi1EEESB_SB_EEENS1_35KernelTmaWarpSpecializedCooperativeEEENS5_IJNSA_ILi128EEESF_NSA_ILi32EEEEEENS_12float_e5m2_tENS5_IJlSB_lEEESI_SJ_NS4_8TiledMMAINS4_8MMA_AtomIJNS4_4SM904GMMA31MMA_64x128x32_F32E5M2E5M2_SS_TNILNSN_7ScaleInE1ELSP_1EEEEEENS4_6LayoutINS5_IJNSA_ILi2EEESB_SB_EEENS5_IJSB_NSA_ILi0EEESV_EEEEENS5_IJNS4_10UnderscoreESY_SY_EEEEENS4_13SM90_TMA_LOADENS4_14ComposedLayoutINS4_7SwizzleILi1ELi4ELi3EEENS4_18smem_ptr_flag_bitsILi8EEENSS_INS5_IJNSA_ILi8EEESG_EEENS5_IJSG_SB_EEEEEEEvNS4_8identityES11_S1B_vS1C_EENS_8epilogue10collective6detail29Sm90TmaWarpSpecializedAdapterINS1F_15DefaultEpilogueISI_SJ_SJ_NS1E_6thread17LinearCombinationISI_Li1EffLNS1J_9ScaleType4KindE0ELNS_15FloatRoundStyleE2ESI_EENS1_15EpilogueDefaultEEEEEvvEEEEvNT_6ParamsE:
        .type           _ZN7cutlass13device_kernelINS_4gemm6kernel13GemmUniversalIN4cute5tupleIJiiiiEEENS1_10collective13CollectiveMmaINS1_37MainloopSm90TmaGmmaWarpSpecializedFP8ILi4ENS5_IJNS4_1CILi1EEESB_SB_EEENS1_35KernelTmaWarpSpecializedCooperativeEEENS5_IJNSA_ILi128EEESF_NSA_ILi32EEEEEENS_12float_e5m2_tENS5_IJlSB_lEEESI_SJ_NS4_8TiledMMAINS4_8MMA_AtomIJNS4_4SM904GMMA31MMA_64x128x32_F32E5M2E5M2_SS_TNILNSN_7ScaleInE1ELSP_1EEEEEENS4_6LayoutINS5_IJNSA_ILi2EEESB_SB_EEENS5_IJSB_NSA_ILi0EEESV_EEEEENS5_IJNS4_10UnderscoreESY_SY_EEEEENS4_13SM90_TMA_LOADENS4_14ComposedLayoutINS4_7SwizzleILi1ELi4ELi3EEENS4_18smem_ptr_flag_bitsILi8EEENSS_INS5_IJNSA_ILi8EEESG_EEENS5_IJSG_SB_EEEEEEEvNS4_8identityES11_S1B_vS1C_EENS_8epilogue10collective6detail29Sm90TmaWarpSpecializedAdapterINS1F_15DefaultEpilogueISI_SJ_SJ_NS1E_6thread17LinearCombinationISI_Li1EffLNS1J_9ScaleType4KindE0ELNS_15FloatRoundStyleE2ESI_EENS1_15EpilogueDefaultEEEEEvvEEEEvNT_6ParamsE,@function
        .size           _ZN7cutlass13device_kernelINS_4gemm6kernel13GemmUniversalIN4cute5tupleIJiiiiEEENS1_10collective13CollectiveMmaINS1_37MainloopSm90TmaGmmaWarpSpecializedFP8ILi4ENS5_IJNS4_1CILi1EEESB_SB_EEENS1_35KernelTmaWarpSpecializedCooperativeEEENS5_IJNSA_ILi128EEESF_NSA_ILi32EEEEEENS_12float_e5m2_tENS5_IJlSB_lEEESI_SJ_NS4_8TiledMMAINS4_8MMA_AtomIJNS4_4SM904GMMA31MMA_64x128x32_F32E5M2E5M2_SS_TNILNSN_7ScaleInE1ELSP_1EEEEEENS4_6LayoutINS5_IJNSA_ILi2EEESB_SB_EEENS5_IJSB_NSA_ILi0EEESV_EEEEENS5_IJNS4_10UnderscoreESY_SY_EEEEENS4_13SM90_TMA_LOADENS4_14ComposedLayoutINS4_7SwizzleILi1ELi4ELi3EEENS4_18smem_ptr_flag_bitsILi8EEENSS_INS5_IJNSA_ILi8EEESG_EEENS5_IJSG_SB_EEEEEEEvNS4_8identityES11_S1B_vS1C_EENS_8epilogue10collective6detail29Sm90TmaWarpSpecializedAdapterINS1F_15DefaultEpilogueISI_SJ_SJ_NS1E_6thread17LinearCombinationISI_Li1EffLNS1J_9ScaleType4KindE0ELNS_15FloatRoundStyleE2ESI_EENS1_15EpilogueDefaultEEEEEvvEEEEvNT_6ParamsE,(.L_x_201 - _ZN7cutlass13device_kernelINS_4gemm6kernel13GemmUniversalIN4cute5tupleIJiiiiEEENS1_10collective13CollectiveMmaINS1_37MainloopSm90TmaGmmaWarpSpecializedFP8ILi4ENS5_IJNS4_1CILi1EEESB_SB_EEENS1_35KernelTmaWarpSpecializedCooperativeEEENS5_IJNSA_ILi128EEESF_NSA_ILi32EEEEEENS_12float_e5m2_tENS5_IJlSB_lEEESI_SJ_NS4_8TiledMMAINS4_8MMA_AtomIJNS4_4SM904GMMA31MMA_64x128x32_F32E5M2E5M2_SS_TNILNSN_7ScaleInE1ELSP_1EEEEEENS4_6LayoutINS5_IJNSA_ILi2EEESB_SB_EEENS5_IJSB_NSA_ILi0EEESV_EEEEENS5_IJNS4_10UnderscoreESY_SY_EEEEENS4_13SM90_TMA_LOADENS4_14ComposedLayoutINS4_7SwizzleILi1ELi4ELi3EEENS4_18smem_ptr_flag_bitsILi8EEENSS_INS5_IJNSA_ILi8EEESG_EEENS5_IJSG_SB_EEEEEEEvNS4_8identityES11_S1B_vS1C_EENS_8epilogue10collective6detail29Sm90TmaWarpSpecializedAdapterINS1F_15DefaultEpilogueISI_SJ_SJ_NS1E_6thread17LinearCombinationISI_Li1EffLNS1J_9ScaleType4KindE0ELNS_15FloatRoundStyleE2ESI_EENS1_15EpilogueDefaultEEEEEvvEEEEvNT_6ParamsE)
        .other          _ZN7cutlass13device_kernelINS_4gemm6kernel13GemmUniversalIN4cute5tupleIJiiiiEEENS1_10collective13CollectiveMmaINS1_37MainloopSm90TmaGmmaWarpSpecializedFP8ILi4ENS5_IJNS4_1CILi1EEESB_SB_EEENS1_35KernelTmaWarpSpecializedCooperativeEEENS5_IJNSA_ILi128EEESF_NSA_ILi32EEEEEENS_12float_e5m2_tENS5_IJlSB_lEEESI_SJ_NS4_8TiledMMAINS4_8MMA_AtomIJNS4_4SM904GMMA31MMA_64x128x32_F32E5M2E5M2_SS_TNILNSN_7ScaleInE1ELSP_1EEEEEENS4_6LayoutINS5_IJNSA_ILi2EEESB_SB_EEENS5_IJSB_NSA_ILi0EEESV_EEEEENS5_IJNS4_10UnderscoreESY_SY_EEEEENS4_13SM90_TMA_LOADENS4_14ComposedLayoutINS4_7SwizzleILi1ELi4ELi3EEENS4_18smem_ptr_flag_bitsILi8EEENSS_INS5_IJNSA_ILi8EEESG_EEENS5_IJSG_SB_EEEEEEEvNS4_8identityES11_S1B_vS1C_EENS_8epilogue10collective6detail29Sm90TmaWarpSpecializedAdapterINS1F_15DefaultEpilogueISI_SJ_SJ_NS1E_6thread17LinearCombinationISI_Li1EffLNS1J_9ScaleType4KindE0ELNS_15FloatRoundStyleE2ESI_EENS1_15EpilogueDefaultEEEEEvvEEEEvNT_6ParamsE,@"STO_CUDA_ENTRY STV_DEFAULT"
_ZN7cutlass13device_kernelINS_4gemm6kernel13GemmUniversalIN4cute5tupleIJiiiiEEENS1_10collective13CollectiveMmaINS1_37MainloopSm90TmaGmmaWarpSpecializedFP8ILi4ENS5_IJNS4_1CILi1EEESB_SB_EEENS1_35KernelTmaWarpSpecializedCooperativeEEENS5_IJNSA_ILi128EEESF_NSA_ILi32EEEEEENS_12float_e5m2_tENS5_IJlSB_lEEESI_SJ_NS4_8TiledMMAINS4_8MMA_AtomIJNS4_4SM904GMMA31MMA_64x128x32_F32E5M2E5M2_SS_TNILNSN_7ScaleInE1ELSP_1EEEEEENS4_6LayoutINS5_IJNSA_ILi2EEESB_SB_EEENS5_IJSB_NSA_ILi0EEESV_EEEEENS5_IJNS4_10UnderscoreESY_SY_EEEEENS4_13SM90_TMA_LOADENS4_14ComposedLayoutINS4_7SwizzleILi1ELi4ELi3EEENS4_18smem_ptr_flag_bitsILi8EEENSS_INS5_IJNSA_ILi8EEESG_EEENS5_IJSG_SB_EEEEEEEvNS4_8identityES11_S1B_vS1C_EENS_8epilogue10collective6detail29Sm90TmaWarpSpecializedAdapterINS1F_15DefaultEpilogueISI_SJ_SJ_NS1E_6thread17LinearCombinationISI_Li1EffLNS1J_9ScaleType4KindE0ELNS_15FloatRoundStyleE2ESI_EENS1_15EpilogueDefaultEEEEEvvEEEEvNT_6ParamsE:
[----:B------:R-:W-:Y:S01]  /*0000*/  LDC R1, c[0x0][0x28] ;  /* 0x00000a00ff017b82 */ /* 0x000fe20000000800 */
[----:B------:R-:W0:Y:S01]  /*0010*/  S2R R0, SR_TID.X ;  /* 0x0000000000007919 */ /* 0x000e220000002100 */
[----:B------:R-:W-:Y:S01]  /*0020*/  ELECT P0, URZ, PT ;  /* 0x00000000003f782f */ /* 0x000fe20003800000 */
[----:B------:R-:W-:Y:S01]  /*0030*/  BSSY B0, `(.L_x_0) ;  /* 0x000000f000007945 */ /* 0x000fe20003800000 */
[--C-:B0-----:R-:W-:Y:S02]  /*0040*/  SHF.R.U32.HI R2, RZ, 0x5, R0.reuse ;  /* 0x00000005ff027819 */ /* 0x101fe40000011600 */
[----:B------:R-:W-:-:S03]  /*0050*/  SHF.R.U32.HI R3, RZ, 0x7, R0 ;  /* 0x00000007ff037819 */ /* 0x000fc60000011600 */
[----:B------:R-:W0:Y:S04]  /*0060*/  SHFL.IDX PT, R5, R2, RZ, 0x1f ;  /* 0x00001fff02057589 */ /* 0x000e2800000e0000 */
[----:B------:R1:W2:Y:S01]  /*0070*/  SHFL.IDX PT, R6, R3, RZ, 0x1f ;  /* 0x00001fff03067589 */ /* 0x0002a200000e0000 */
[----:B0-----:R-:W-:-:S13]  /*0080*/  ISETP.NE.OR P0, PT, R5, RZ, !P0 ;  /* 0x000000ff0500720c */ /* 0x001fda0004705670 */
[----:B-12---:R-:W-:Y:S05]  /*0090*/  @P0 BRA `(.L_x_1) ;  /* 0x0000000000200947 */ /* 0x006fea0003800000 */
[----:B------:R-:W-:Y:S02]  /*00a0*/  ULDC.64 UR4, c[0x0][0x198] ;  /* 0x0000660000047ab9 */ /* 0x000fe40000000a00 */
[----:B------:R-:W-:Y:S02]  /*00b0*/  UIADD3 UR6, UP0, UR4, 0xf0, URZ ;  /* 0x000000f004067890 */ /* 0x000fe4000ff1e03f */
[----:B------:R-:W-:Y:S02]  /*00c0*/  UIADD3 UR4, UP1, UR4, 0x1f0, URZ ;  /* 0x000001f004047890 */ /* 0x000fe4000ff3e03f */
[----:B------:R-:W-:Y:S02]  /*00d0*/  UIADD3.X UR7, URZ, UR5, URZ, UP0, !UPT ;  /* 0x000000053f077290 */ /* 0x000fe400087fe43f */
[----:B------:R-:W-:-:S07]  /*00e0*/  UIADD3.X UR5, URZ, UR5, URZ, UP1, !UPT ;  /* 0x000000053f057290 */ /* 0x000fce0008ffe43f */
[----:B------:R0:W-:Y:S02]  /*00f0*/  UTMACCTL.PF [UR6] ;  /* 0x00000000060079b9 */ /* 0x0001e40008040000 */
[----:B------:R0:W-:Y:S02]  /*0100*/  UTMACCTL.PF [UR4] ;  /* 0x00000000040079b9 */ /* 0x0001e40008040000 */
[----:B0-----:R-:W-:Y:S01]  /*0110*/  NOP ;  /* 0x0000000000007918 */ /* 0x001fe20000000000 */
.L_x_1:
[----:B------:R-:W-:Y:S05]  /*0120*/  BSYNC B0 ;  /* 0x0000000000007941 */ /* 0x000fea0003800000 */
.L_x_0:
[----:B------:R-:W0:Y:S02]  /*0130*/  SHFL.IDX PT, R3, R2, RZ, 0x1f ;  /* 0x00001fff02037589 */ /* 0x000e2400000e0000 */
[----:B0-----:R-:W-:-:S13]  /*0140*/  ISETP.NE.AND P0, PT, R3, RZ, PT ;  /* 0x000000ff0300720c */ /* 0x001fda0003f05270 */
[----:B------:R-:W-:Y:S05]  /*0150*/  @P0 BRA `(.L_x_2) ;  /* 0x0000000000580947 */ /* 0x000fea0003800000 */
[----:B------:R-:W0:Y:S01]  /*0160*/  S2UR UR8, SR_CgaCtaId ;  /* 0x00000000000879c3 */ /* 0x000e220000008800 */
[----:B------:R-:W-:Y:S01]  /*0170*/  UMOV UR4, 0x400 ;  /* 0x0000040000047882 */ /* 0x000fe20000000000 */
[----:B------:R-:W-:Y:S01]  /*0180*/  UMOV UR5, 0x1 ;  /* 0x0000000100057882 */ /* 0x000fe20000000000 */
[----:B------:R-:W-:Y:S01]  /*0190*/  UMOV UR6, 0x100 ;  /* 0x0000010000067882 */ /* 0x000fe20000000000 */
[----:B------:R-:W-:Y:S01]  /*01a0*/  ELECT P0, URZ, PT ;  /* 0x00000000003f782f */ /* 0x000fe20003800000 */
[----:B------:R-:W-:-:S04]  /*01b0*/  UIADD3 UR6, -UR6, 0x100000, URZ ;  /* 0x0010000006067890 */ /* 0x000fc8000fffe13f */
[----:B------:R-:W-:Y:S02]  /*01c0*/  USHF.L.U32 UR7, UR6, 0xb, URZ ;  /* 0x0000000b06077899 */ /* 0x000fe4000800063f */
[----:B------:R-:W-:Y:S02]  /*01d0*/  USHF.L.U32 UR6, UR6, 0x1, URZ ;  /* 0x0000000106067899 */ /* 0x000fe4000800063f */
[----:B0-----:R-:W-:Y:S02]  /*01e0*/  ULEA UR8, UR8, UR4, 0x18 ;  /* 0x0000000408087291 */ /* 0x001fe4000f8ec03f */
[----:B------:R-:W-:-:S04]  /*01f0*/  UIADD3 UR4, -UR5, 0x100000, URZ ;  /* 0x0010000005047890 */ /* 0x000fc8000fffe13f */
[----:B------:R-:W-:Y:S02]  /*0200*/  USHF.L.U32 UR5, UR4, 0xb, URZ ;  /* 0x0000000b04057899 */ /* 0x000fe4000800063f */
[----:B------:R-:W-:Y:S01]  /*0210*/  USHF.L.U32 UR4, UR4, 0x1, URZ ;  /* 0x0000000104047899 */ /* 0x000fe2000800063f */
[----:B------:R-:W0:Y:S11]  /*0220*/  FENCE.VIEW.ASYNC.S ;  /* 0x00000000000073c6 */ /* 0x000e360000000000 */
[----:B0-----:R0:W1:Y:S01]  /*0230*/  SYNCS.EXCH.64 URZ, [UR8], UR4 ;  /* 0x00000004083f75b2 */ /* 0x0010620008000100 */
[----:B------:R0:W2:Y:S01]  /*0240*/  SYNCS.EXCH.64 URZ, [UR8+0x20], UR6 ;  /* 0x00002006083f75b2 */ /* 0x0000a20008000100 */
[----:B------:R0:W3:Y:S01]  /*0250*/  SYNCS.EXCH.64 URZ, [UR8+0x8], UR4 ;  /* 0x00000804083f75b2 */ /* 0x0000e20008000100 */
[----:B------:R0:W4:Y:S01]  /*0260*/  SYNCS.EXCH.64 URZ, [UR8+0x28], UR6 ;  /* 0x00002806083f75b2 */ /* 0x0001220008000100 */
[----:B------:R0:W0:Y:S01]  /*0270*/  SYNCS.EXCH.64 URZ, [UR8+0x10], UR4 ;  /* 0x00001004083f75b2 */ /* 0x0000220008000100 */
[----:B------:R0:W0:Y:S01]  /*0280*/  SYNCS.EXCH.64 URZ, [UR8+0x30], UR6 ;  /* 0x00003006083f75b2 */ /* 0x0000220008000100 */
[----:B------:R0:W0:Y:S01]  /*0290*/  SYNCS.EXCH.64 URZ, [UR8+0x18], UR4 ;  /* 0x00001804083f75b2 */ /* 0x0000220008000100 */
[----:B------:R0:W0:Y:S01]  /*02a0*/  SYNCS.EXCH.64 URZ, [UR8+0x38], UR6 ;  /* 0x00003806083f75b2 */ /* 0x0000220008000100 */
[----:B------:R-:W-:Y:S01]  /*02b0*/  NOP ;  /* 0x0000000000007918 */ /* 0x000fe20000000000 */
.L_x_2:
[----:B------:R-:W5:Y:S01]  /*02c0*/  SHFL.IDX PT, R2, R2, RZ, 0x1f ;  /* 0x00001fff02027589 */ /* 0x000f6200000e0000 */
[----:B------:R-:W1:Y:S01]  /*02d0*/  LDC R3, c[0x0][0x65c] ;  /* 0x00019700ff037b82 */ /* 0x000e620000000800 */
[----:B------:R-:W-:Y:S02]  /*02e0*/  ELECT P0, URZ, PT ;  /* 0x00000000003f782f */ /* 0x000fe40003800000 */
[----:B------:R-:W-:Y:S01]  /*02f0*/  SHF.R.S32.HI R4, RZ, 0x1f, R5 ;  /* 0x0000001fff047819 */ /* 0x000fe20000011405 */
[----:B------:R-:W2:Y:S01]  /*0300*/  S2R R10, SR_CTAID.Y ;  /* 0x00000000000a7919 */ /* 0x000ea20000002600 */
[----:B0-----:R-:W-:Y:S01]  /*0310*/  UMOV UR4, 0x20 ;  /* 0x0000002000047882 */ /* 0x001fe20000000000 */
[C---:B------:R-:W-:Y:S01]  /*0320*/  ISETP.NE.AND P3, PT, R6.reuse, RZ, PT ;  /* 0x000000ff0600720c */ /* 0x040fe20003f65270 */
[----:B------:R-:W-:Y:S01]  /*0330*/  VIADD R11, R6, 0xffffffff ;  /* 0xffffffff060b7836 */ /* 0x000fe20000000000 */
[----:B------:R-:W0:Y:S01]  /*0340*/  S2R R8, SR_CTAID.X ;  /* 0x0000000000087919 */ /* 0x000e220000002500 */
[----:B------:R-:W-:Y:S01]  /*0350*/  LEA.HI R4, R4, R5, RZ, 0x2 ;  /* 0x0000000504047211 */ /* 0x000fe200078f10ff */
[----:B------:R-:W-:Y:S01]  /*0360*/  NOP ;  /* 0x0000000000007918 */ /* 0x000fe20000000000 */
[----:B------:R-:W-:Y:S01]  /*0370*/  NOP ;  /* 0x0000000000007918 */ /* 0x000fe20000000000 */
[----:B------:R-:W-:-:S02]  /*0380*/  ISETP.GE.U32.AND P1, PT, R11, 0x2, PT ;  /* 0x000000020b00780c */ /* 0x000fc40003f26070 */
[----:B------:R-:W-:-:S05]  /*0390*/  LOP3.LUT R4, R4, 0xfffffffc, RZ, 0xc0, !PT ;  /* 0xfffffffc04047812 */ /* 0x000fca00078ec0ff */
[----:B------:R-:W-:Y:S01]  /*03a0*/  IMAD.IADD R5, R5, 0x1, -R4 ;  /* 0x0000000105057824 */ /* 0x000fe200078e0a04 */
[----:B-----5:R-:W-:Y:S02]  /*03b0*/  ISETP.NE.OR P0, PT, R2, RZ, !P0 ;  /* 0x000000ff0200720c */ /* 0x020fe40004705670 */
[----:B-1----:R-:W-:-:S11]  /*03c0*/  ISETP.NE.AND P2, PT, R3, 0x1, PT ;  /* 0x000000010300780c */ /* 0x002fd60003f45270 */
[----:B------:R-:W-:Y:S01]  /*03d0*/  VOTEU.ALL UP0, P0 ;  /* 0x00000000003f7886 */ /* 0x000fe20000000000 */
[----:B------:R-:W-:Y:S01]  /*03e0*/  VOTEU.ALL UP1, P0 ;  /* 0x00000000003f7886 */ /* 0x000fe20000020000 */
[----:B------:R-:W0:Y:S01]  /*03f0*/  @P2 LDC R9, c[0x0][0x10] ;  /* 0x00000400ff092b82 */ /* 0x000e220000000800 */
[----:B--2---:R-:W-:Y:S02]  /*0400*/  @P2 IMAD.MOV.U32 R2, RZ, RZ, R10 ;  /* 0x000000ffff022224 */ /* 0x004fe400078e000a */
[----:B------:R-:W-:Y:S01]  /*0410*/  @!UP0 UMOV UR6, 0x400 ;  /* 0x0000040000068882 */ /* 0x000fe20000000000 */
[----:B------:R-:W-:-:S04]  /*0420*/  @!UP0 UIADD3 UR4, -UR4, 0x100000, URZ ;  /* 0x0010000004048890 */ /* 0x000fc8000fffe13f */
[----:B------:R-:W-:Y:S02]  /*0430*/  @!UP0 USHF.L.U32 UR5, UR4, 0xb, URZ ;  /* 0x0000000b04058899 */ /* 0x000fe4000800063f */
[----:B------:R-:W-:Y:S01]  /*0440*/  @!UP0 USHF.L.U32 UR4, UR4, 0x1, URZ ;  /* 0x0000000104048899 */ /* 0x000fe2000800063f */
[----:B------:R-:W-:Y:S02]  /*0450*/  @P2 IMAD.MOV.U32 R3, RZ, RZ, RZ ;  /* 0x000000ffff032224 */ /* 0x000fe400078e00ff */
[----:B------:R-:W-:Y:S01]  /*0460*/  @P2 IMAD.MOV.U32 R13, RZ, RZ, RZ ;  /* 0x000000ffff0d2224 */ /* 0x000fe200078e00ff */
[----:B------:R-:W1:Y:S08]  /*0470*/  @!UP0 S2UR UR7, SR_CgaCtaId ;  /* 0x00000000000789c3 */ /* 0x000e700000008800 */
[----:B------:R-:W2:Y:S01]  /*0480*/  @!P2 LDC R7, c[0x0][0xc] ;  /* 0x00000300ff07ab82 */ /* 0x000ea20000000800 */
[----:B0-----:R-:W-:-:S04]  /*0490*/  @P2 IMAD.WIDE.U32 R2, R8, R9, R2 ;  /* 0x0000000908022225 */ /* 0x001fc800078e0002 */
[----:B------:R-:W-:Y:S02]  /*04a0*/  IMAD.MOV.U32 R9, RZ, RZ, RZ ;  /* 0x000000ffff097224 */ /* 0x000fe400078e00ff */
[----:B------:R-:W-:Y:S01]  /*04b0*/  @P2 IMAD.IADD R3, R3, 0x1, R13 ;  /* 0x0000000103032824 */ /* 0x000fe200078e020d */
[----:B-1----:R-:W-:Y:S01]  /*04c0*/  @!UP0 ULEA UR6, UR7, UR6, 0x18 ;  /* 0x0000000607068291 */ /* 0x002fe2000f8ec03f */
[----:B------:R-:W-:Y:S01]  /*04d0*/  VOTEU.ALL UP0, P0 ;  /* 0x00000000003f7886 */ /* 0x000fe20000000000 */
[----:B------:R-:W-:-:S04]  /*04e0*/  ISETP.NE.AND P0, PT, R5, 0x3, PT ;  /* 0x000000030500780c */ /* 0x000fc80003f05270 */
[----:B------:R-:W-:-:S04]  /*04f0*/  ISETP.EQ.OR P0, PT, R5, RZ, !P0 ;  /* 0x000000ff0500720c */ /* 0x000fc80004702670 */
[----:B------:R-:W-:Y:S01]  /*0500*/  ISETP.EQ.AND P0, PT, R6, RZ, P0 ;  /* 0x000000ff0600720c */ /* 0x000fe20000702270 */
[----:B------:R-:W0:Y:S02]  /*0510*/  FENCE.VIEW.ASYNC.S ;  /* 0x00000000000073c6 */ /* 0x000e240000000000 */
[----:B0-----:R0:W3:Y:S01]  /*0520*/  @!UP0 SYNCS.EXCH.64 URZ, [UR6+0x50], UR4 ;  /* 0x00005004063f85b2 */ /* 0x0010e20008000100 */
[----:B--2---:R-:W-:Y:S01]  /*0530*/  @!P2 IMAD.WIDE.U32 R6, R7, R10, R8 ;  /* 0x0000000a0706a225 */ /* 0x004fe200078e0008 */
[----:B------:R-:W-:-:S03]  /*0540*/  SEL R4, RZ, 0x1, !P0 ;  /* 0x00000001ff047807 */ /* 0x000fc60004000000 */
[----:B------:R-:W-:Y:S02]  /*0550*/  @!P2 IMAD.MOV.U32 R2, RZ, RZ, R6 ;  /* 0x000000ffff02a224 */ /* 0x000fe400078e0006 */
[----:B------:R-:W-:Y:S01]  /*0560*/  @!P2 IMAD.MOV.U32 R3, RZ, RZ, R7 ;  /* 0x000000ffff03a224 */ /* 0x000fe200078e0007 */
[----:B------:R-:W-:Y:S01]  /*0570*/  SEL R4, R4, 0x2, P1 ;  /* 0x0000000204047807 */ /* 0x000fe20000800000 */
[----:B------:R0:W3:Y:S01]  /*0580*/  @!UP1 SYNCS.EXCH.64 URZ, [UR6+0x58], UR4 ;  /* 0x00005804063f95b2 */ /* 0x0000e20008000100 */
[----:B------:R-:W-:Y:S01]  /*0590*/  NOP ;  /* 0x0000000000007918 */ /* 0x000fe20000000000 */
[----:B---34-:R-:W-:Y:S06]  /*05a0*/  BAR.SYNC.DEFER_BLOCKING 0x0 ;  /* 0x0000000000007b1d */ /* 0x018fec0000010000 */
[----:B------:R-:W-:Y:S05]  /*05b0*/  @!P3 BRA `(.L_x_3) ;  /* 0x000000740030b947 */ /* 0x000fea0003800000 */
[----:B------:R-:W-:-:S13]  /*05c0*/  ISETP.GT.U32.AND P0, PT, R11, 0x1, PT ;  /* 0x000000010b00780c */ /* 0x000fda0003f04070 */
[----:B0-----:R-:W-:Y:S05]  /*05d0*/  @P0 EXIT ;  /* 0x000000000000094d */ /* 0x001fea0003800000 */
[----:B------:R-:W-:Y:S01]  /*05e0*/  ULDC.64 UR4, c[0x0][0x650] ;  /* 0x0001940000047ab9 */ /* 0x000fe20000000a00 */
[----:B------:R-:W-:Y:S01]  /*05f0*/  PRMT R12, RZ, 0x7610, R12 ;  /* 0x00007610ff0c7816 */ /* 0x000fe2000000000c */
[----:B------:R-:W-:Y:S01]  /*0600*/  IMAD.MOV.U32 R7, RZ, RZ, -0x1 ;  /* 0xffffffffff077424 */ /* 0x000fe200078e00ff */
[----:B------:R-:W-:Y:S01]  /*0610*/  ISETP.GE.U32.AND P0, PT, R2, UR4, PT ;  /* 0x0000000402007c0c */ /* 0x000fe2000bf06070 */
[----:B------:R-:W-:Y:S02]  /*0620*/  IMAD.MOV.U32 R6, RZ, RZ, -0x1 ;  /* 0xffffffffff067424 */ /* 0x000fe400078e00ff */
[----:B------:R-:W-:Y:S01]  /*0630*/  IMAD.MOV.U32 R5, RZ, RZ, -0x1 ;  /* 0xffffffffff057424 */ /* 0x000fe200078e00ff */
[----:B------:R-:W-:-:S13]  /*0640*/  ISETP.GE.U32.AND.EX P0, PT, R3, UR5, PT, P0 ;  /* 0x0000000503007c0c */ /* 0x000fda000bf06100 */
[----:B------:R-:W-:Y:S05]  /*0650*/  @P0 BRA `(.L_x_4) ;  /* 0x00000004005c0947 */ /* 0x000fea0003800000 */
[----:B------:R-:W0:Y:S01]  /*0660*/  LDC.64 R16, c[0x0][0x628] ;  /* 0x00018a00ff107b82 */ /* 0x000e220000000a00 */
[----:B------:R-:W-:Y:S02]  /*0670*/  IMAD.MOV.U32 R6, RZ, RZ, R2 ;  /* 0x000000ffff067224 */ /* 0x000fe400078e0002 */
[----:B------:R-:W-:-:S05]  /*0680*/  IMAD.MOV.U32 R7, RZ, RZ, R3 ;  /* 0x000000ffff077224 */ /* 0x000fca00078e0003 */
[----:B------:R-:W1:Y:S08]  /*0690*/  LDC R18, c[0x0][0x630] ;  /* 0x00018c00ff127b82 */ /* 0x000e700000000800 */
[----:B------:R-:W2:Y:S01]  /*06a0*/  LDC.64 R20, c[0x0][0x620] ;  /* 0x00018800ff147b82 */ /* 0x000ea20000000a00 */
[----:B0-----:R-:W-:-:S04]  /*06b0*/  ISETP.NE.U32.AND P0, PT, R16, RZ, PT ;  /* 0x000000ff1000720c */ /* 0x001fc80003f05070 */
[----:B------:R-:W-:-:S13]  /*06c0*/  ISETP.NE.AND.EX P0, PT, R17, RZ, PT, P0 ;  /* 0x000000ff1100720c */ /* 0x000fda0003f05300 */
[----:B-12---:R-:W-:Y:S05]  /*06d0*/  @!P0 BRA `(.L_x_5) ;  /* 0x0000000000288947 */ /* 0x006fea0003800000 */
[----:B------:R-:W0:Y:S02]  /*06e0*/  LDC R5, c[0x0][0x634] ;  /* 0x00018d00ff057b82 */ /* 0x000e240000000800 */
[----:B0-----:R-:W-:-:S05]  /*06f0*/  IADD3 R5, P0, R2, R5, RZ ;  /* 0x0000000502057210 */ /* 0x001fca0007f1e0ff */
[----:B------:R-:W-:-:S04]  /*0700*/  IMAD.X R11, RZ, RZ, R3, P0 ;  /* 0x000000ffff0b7224 */ /* 0x000fc800000e0603 */
[----:B------:R-:W-:-:S04]  /*0710*/  IMAD.WIDE.U32 R6, R11, R16, RZ ;  /* 0x000000100b067225 */ /* 0x000fc800078e00ff */
[----:B------:R-:W-:-:S04]  /*0720*/  IMAD.WIDE.U32 R12, P0, R5, R17, R6 ;  /* 0x00000011050c7225 */ /* 0x000fc80007800006 */
[----:B------:R-:W-:-:S04]  /*0730*/  IMAD.WIDE.U32 R6, R5, R16, RZ ;  /* 0x0000001005067225 */ /* 0x000fc800078e00ff */
[----:B------:R-:W-:Y:S01]  /*0740*/  IMAD.X R15, RZ, RZ, RZ, P0 ;  /* 0x000000ffff0f7224 */ /* 0x000fe200000e06ff */
[----:B------:R-:W-:Y:S01]  /*0750*/  IADD3 RZ, P0, R7, R12, RZ ;  /* 0x0000000c07ff7210 */ /* 0x000fe20007f1e0ff */
[----:B------:R-:W-:-:S04]  /*0760*/  IMAD.MOV.U32 R14, RZ, RZ, R13 ;  /* 0x000000ffff0e7224 */ /* 0x000fc800078e000d */
[----:B------:R-:W-:-:S08]  /*0770*/  IMAD.WIDE.U32.X R6, R11, R17, R14, P0 ;  /* 0x000000110b067225 */ /* 0x000fd000000e040e */
.L_x_5:
[--C-:B------:R-:W-:Y:S01]  /*0780*/  SHF.R.U64 R26, R6, R18, R7.reuse ;  /* 0x00000012061a7219 */ /* 0x100fe20000001207 */
[----:B------:R-:W0:Y:S01]  /*0790*/  LDC.64 R22, c[0x0][0x640] ;  /* 0x00019000ff167b82 */ /* 0x000e220000000a00 */
[----:B------:R-:W-:Y:S01]  /*07a0*/  I2FP.F32.U32 R5, R8 ;  /* 0x0000000800057245 */ /* 0x000fe20000201000 */
[----:B------:R-:W-:Y:S01]  /*07b0*/  ULDC UR4, c[0x0][0x150] ;  /* 0x0000540000047ab9 */ /* 0x000fe20000000800 */
[----:B------:R-:W-:Y:S02]  /*07c0*/  SHF.R.U32.HI R6, RZ, R18, R7 ;  /* 0x00000012ff067219 */ /* 0x000fe40000011607 */
[----:B------:R-:W-:Y:S01]  /*07d0*/  IADD3 R11, P0, RZ, -R26, RZ ;  /* 0x8000001aff0b7210 */ /* 0x000fe20007f1e0ff */
[----:B------:R-:W-:Y:S01]  /*07e0*/  FMUL R5, R5, UR4 ;  /* 0x0000000405057c20 */ /* 0x000fe20008400000 */
[----:B------:R-:W-:Y:S01]  /*07f0*/  ULDC UR4, c[0x0][0x154] ;  /* 0x0000550000047ab9 */ /* 0x000fe20000000800 */
[----:B------:R-:W1:Y:S02]  /*0800*/  LDC R14, c[0x0][0x618] ;  /* 0x00018600ff0e7b82 */ /* 0x000e640000000800 */
[----:B------:R-:W-:-:S02]  /*0810*/  IMAD.X R13, RZ, RZ, ~R6, P0 ;  /* 0x000000ffff0d7224 */ /* 0x000fc400000e0e06 */
[----:B------:R-:W2:Y:S01]  /*0820*/  F2I.U32.TRUNC.NTZ R5, R5 ;  /* 0x0000000500057305 */ /* 0x000ea2000020f000 */
[----:B------:R-:W-:-:S03]  /*0830*/  IMAD.WIDE.U32 R6, R11, R20, R2 ;  /* 0x000000140b067225 */ /* 0x000fc600078e0002 */
[----:B------:R-:W3:Y:S01]  /*0840*/  LDC R9, c[0x0][0x144] ;  /* 0x00005100ff097b82 */ /* 0x000ee20000000800 */
[----:B------:R-:W-:-:S04]  /*0850*/  IMAD R12, R13, R20, RZ ;  /* 0x000000140d0c7224 */ /* 0x000fc800078e02ff */
[----:B------:R-:W-:Y:S02]  /*0860*/  IMAD R11, R11, R21, R12 ;  /* 0x000000150b0b7224 */ /* 0x000fe400078e020c */
[----:B------:R-:W-:Y:S01]  /*0870*/  IMAD.MOV.U32 R12, RZ, RZ, 0x1 ;  /* 0x00000001ff0c7424 */ /* 0x000fe200078e00ff */
[----:B------:R-:W4:Y:S01]  /*0880*/  LDC R18, c[0x0][0x608] ;  /* 0x00018200ff127b82 */ /* 0x000f220000000800 */
[----:B------:R-:W-:Y:S01]  /*0890*/  IMAD.IADD R11, R7, 0x1, R11 ;  /* 0x00000001070b7824 */ /* 0x000fe200078e020b */
[----:B0-----:R-:W-:Y:S01]  /*08a0*/  ISETP.NE.U32.AND P0, PT, R22, RZ, PT ;  /* 0x000000ff1600720c */ /* 0x001fe20003f05070 */
[----:B--2---:R-:W-:-:S03]  /*08b0*/  IMAD.MOV R7, RZ, RZ, -R5 ;  /* 0x000000ffff077224 */ /* 0x004fc600078e0a05 */
[----:B------:R-:W-:Y:S02]  /*08c0*/  ISETP.NE.AND.EX P0, PT, R23, RZ, PT, P0 ;  /* 0x000000ff1700720c */ /* 0x000fe40003f05300 */
[----:B------:R-:W0:Y:S01]  /*08d0*/  LDC R13, c[0x0][0x658] ;  /* 0x00019600ff0d7b82 */ /* 0x000e220000000800 */
[--C-:B-1----:R-:W-:Y:S02]  /*08e0*/  SHF.R.U64 R16, R6, R14, R11.reuse ;  /* 0x0000000e06107219 */ /* 0x102fe4000000120b */
[----:B------:R-:W-:Y:S02]  /*08f0*/  I2FP.F32.U32 R6, R10 ;  /* 0x0000000a00067245 */ /* 0x000fe40000201000 */
[----:B------:R-:W-:-:S03]  /*0900*/  SHF.R.U32.HI R11, RZ, R14, R11 ;  /* 0x0000000eff0b7219 */ /* 0x000fc6000001160b */
[----:B------:R-:W1:Y:S01]  /*0910*/  LDC R17, c[0x0][0x148] ;  /* 0x00005200ff117b82 */ /* 0x000e620000000800 */
[----:B---3--:R-:W-:Y:S02]  /*0920*/  IMAD R5, R9, R7, R8 ;  /* 0x0000000709057224 */ /* 0x008fe400078e0208 */
[----:B------:R-:W-:Y:S01]  /*0930*/  FMUL R7, R6, UR4 ;  /* 0x0000000406077c20 */ /* 0x000fe20008400000 */
[----:B------:R-:W-:-:S03]  /*0940*/  IMAD.MOV.U32 R6, RZ, RZ, -0x1 ;  /* 0xffffffffff067424 */ /* 0x000fc600078e00ff */
[----:B------:R2:W3:Y:S01]  /*0950*/  F2I.U32.TRUNC.NTZ R15, R7 ;  /* 0x00000007000f7305 */ /* 0x0004e2000020f000 */
[----:B------:R-:W1:Y:S01]  /*0960*/  LDC R21, c[0x0][0x600] ;  /* 0x00018000ff157b82 */ /* 0x000e620000000800 */
[-CC-:B----4-:R-:W-:Y:S02]  /*0970*/  SHF.R.U64 R27, R16, R18.reuse, R11.reuse ;  /* 0x00000012101b7219 */ /* 0x190fe4000000120b */
[----:B------:R-:W-:-:S05]  /*0980*/  SHF.R.U32.HI R8, RZ, R18, R11 ;  /* 0x00000012ff087219 */ /* 0x000fca000001160b */
[----:B------:R-:W4:Y:S01]  /*0990*/  LDC R20, c[0x0][0x648] ;  /* 0x00019200ff147b82 */ /* 0x000f220000000800 */
[-CC-:B0-----:R-:W-:Y:S02]  /*09a0*/  SHF.R.U64 R18, R27, R13.reuse, R8.reuse ;  /* 0x0000000d1b127219 */ /* 0x181fe40000001208 */
[-C--:B------:R-:W-:Y:S02]  /*09b0*/  SHF.L.U32 R6, R6, R13.reuse, RZ ;  /* 0x0000000d06067219 */ /* 0x080fe400000006ff */
[-C--:B------:R-:W-:Y:S02]  /*09c0*/  SHF.R.U32.HI R8, RZ, R13.reuse, R8 ;  /* 0x0000000dff087219 */ /* 0x080fe40000011608 */
[----:B------:R-:W-:Y:S01]  /*09d0*/  LOP3.LUT R14, RZ, R6, RZ, 0x33, !PT ;  /* 0x00000006ff0e7212 */ /* 0x000fe200078e33ff */
[----:B------:R-:W0:Y:S01]  /*09e0*/  LDC R25, c[0x0][0x638] ;  /* 0x00018e00ff197b82 */ /* 0x000e220000000800 */
[----:B------:R-:W-:Y:S01]  /*09f0*/  SHF.L.U32 R11, R12, R13, RZ ;  /* 0x0000000d0c0b7219 */ /* 0x000fe200000006ff */
[----:B------:R-:W-:-:S02]  /*0a00*/  IMAD.MOV.U32 R6, RZ, RZ, R18 ;  /* 0x000000ffff067224 */ /* 0x000fc400078e0012 */
[----:B--2---:R-:W-:-:S04]  /*0a10*/  IMAD.MOV.U32 R7, RZ, RZ, R8 ;  /* 0x000000ffff077224 */ /* 0x004fc800078e0008 */
[----:B------:R-:W2:Y:S01]  /*0a20*/  LDC R24, c[0x0][0x610] ;  /* 0x00018400ff187b82 */ /* 0x000ea20000000800 */
[----:B---3--:R-:W-:Y:S05]  /*0a30*/  @!P0 BRA `(.L_x_6) ;  /* 0x0000000000288947 */ /* 0x008fea0003800000 */
[----:B------:R-:W3:Y:S02]  /*0a40*/  LDC R13, c[0x0][0x64c] ;  /* 0x00019300ff0d7b82 */ /* 0x000ee40000000800 */
[----:B---3--:R-:W-:-:S05]  /*0a50*/  IADD3 R13, P0, R18, R13, RZ ;  /* 0x0000000d120d7210 */ /* 0x008fca0007f1e0ff */
        /* <DEDUP_REMOVED lines=8> */
.L_x_6:
[----:B----4-:R-:W-:Y:S01]  /*0ae0*/  SHF.R.U64 R6, R6, R20, R7 ;  /* 0x0000001406067219 */ /* 0x010fe20000001207 */
[----:B-1----:R-:W-:Y:S01]  /*0af0*/  VIADD R7, R21, 0xffffffff ;  /* 0xffffffff15077836 */ /* 0x002fe20000000000 */
[----:B------:R-:W-:Y:S01]  /*0b00*/  LOP3.LUT R14, R27, R14, RZ, 0xc0, !PT ;  /* 0x0000000e1b0e7212 */ /* 0x000fe200078ec0ff */
[----:B------:R-:W-:Y:S02]  /*0b10*/  IMAD.MOV R15, RZ, RZ, -R15 ;  /* 0x000000ffff0f7224 */ /* 0x000fe400078e0a0f */
[----:B------:R-:W-:Y:S01]  /*0b20*/  IMAD.MOV R8, RZ, RZ, -R6 ;  /* 0x000000ffff087224 */ /* 0x000fe200078e0a06 */
[----:B------:R-:W-:Y:S01]  /*0b30*/  LOP3.LUT R7, R16, R7, RZ, 0xc0, !PT ;  /* 0x0000000710077212 */ /* 0x000fe200078ec0ff */
[----:B------:R-:W-:Y:S02]  /*0b40*/  IMAD R14, R11, R6, R14 ;  /* 0x000000060b0e7224 */ /* 0x000fe400078e020e */
[----:B------:R-:W-:Y:S02]  /*0b50*/  @P2 IMAD R5, R17, R15, R10 ;  /* 0x0000000f11052224 */ /* 0x000fe400078e020a */
[----:B0-----:R-:W-:-:S02]  /*0b60*/  IMAD R6, R8, R25, R18 ;  /* 0x0000001908067224 */ /* 0x001fc400078e0212 */
[----:B--2---:R-:W-:Y:S02]  /*0b70*/  IMAD R5, R14, R24, R5 ;  /* 0x000000180e057224 */ /* 0x004fe400078e0205 */
[----:B------:R-:W-:Y:S02]  /*0b80*/  IMAD R8, R6, R21, R7 ;  /* 0x0000001506087224 */ /* 0x000fe400078e0207 */
[----:B------:R-:W-:-:S03]  /*0b90*/  IMAD.MOV.U32 R12, RZ, RZ, 0x1 ;  /* 0x00000001ff0c7424 */ /* 0x000fc600078e00ff */
[----:B------:R-:W-:Y:S02]  /*0ba0*/  SEL R6, R8, R5, !P2 ;  /* 0x0000000508067207 */ /* 0x000fe40005000000 */
[----:B------:R-:W-:Y:S01]  /*0bb0*/  SEL R7, R5, R8, !P2 ;  /* 0x0000000805077207 */ /* 0x000fe20005000000 */
[----:B------:R-:W-:-:S07]  /*0bc0*/  IMAD.MOV.U32 R5, RZ, RZ, R26 ;  /* 0x000000ffff057224 */ /* 0x000fce00078e001a */
.L_x_4:
[----:B------:R-:W-:-:S08]  /*0bd0*/  NOP ;  /* 0x0000000000007918 */ /* 0x000fd00000000000 */
[----:B------:R-:W0:Y:S02]  /*0be0*/  USETMAXREG.TRY_ALLOC.CTAPOOL UP0, 0xe8 ;  /* 0x000000e8000079c8 */ /* 0x000e240008000600 */
[----:B0-----:R-:W-:-:S13]  /*0bf0*/  PLOP3.LUT P0, PT, PT, PT, UP0, 0x80, 0x0 ;  /* 0x000000000000781c */ /* 0x001fda0003f0f008 */
[----:B------:R-:W-:Y:S05]  /*0c00*/  @!P0 BRA `(.L_x_4) ;  /* 0xfffffffc00f08947 */ /* 0x000fea000383ffff */
[----:B------:R-:W-:Y:S01]  /*0c10*/  ULDC.64 UR4, c[0x0][0x598] ;  /* 0x0001660000047ab9 */ /* 0x000fe20000000a00 */
[----:B------:R-:W-:Y:S01]  /*0c20*/  ULDC.64 UR18, c[0x0][0x208] ;  /* 0x0000820000127ab9 */ /* 0x000fe20000000a00 */
[----:B------:R-:W-:-:S04]  /*0c30*/  ISETP.NE.U32.AND P0, PT, RZ, UR4, PT ;  /* 0x00000004ff007c0c */ /* 0x000fc8000bf05070 */
[----:B------:R-:W-:-:S13]  /*0c40*/  ISETP.NE.AND.EX P0, PT, RZ, UR5, PT, P0 ;  /* 0x00000005ff007c0c */ /* 0x000fda000bf05300 */
[----:B------:R-:W-:Y:S05]  /*0c50*/  @!P0 BRA `(.L_x_7) ;  /* 0x00000000001c8947 */ /* 0x000fea0003800000 */
[----:B------:R-:W0:Y:S02]  /*0c60*/  LDC.64 R8, c[0x0][0x598] ;  /* 0x00016600ff087b82 */ /* 0x000e240000000a00 */
[----:B0-----:R-:W2:Y:S02]  /*0c70*/  LDG.E.64 R8, desc[UR18][R8.64] ;  /* 0x0000001208087981 */ /* 0x001ea4000c1e1b00 */
[----:B--2---:R-:W-:-:S04]  /*0c80*/  ISETP.NE.U32.AND P0, PT, R8, RZ, PT ;  /* 0x000000ff0800720c */ /* 0x004fc80003f05070 */
[----:B------:R-:W-:-:S13]  /*0c90*/  ISETP.NE.AND.EX P0, PT, R9, RZ, PT, P0 ;  /* 0x000000ff0900720c */ /* 0x000fda0003f05300 */
[----:B------:R-:W-:Y:S05]  /*0ca0*/  @!P0 BRA `(.L_x_7) ;  /* 0x0000000000088947 */ /* 0x000fea0003800000 */
[----:B------:R0:W5:Y:S01]  /*0cb0*/  LD.E R8, desc[UR18][R8.64] ;  /* 0x0000001208087980 */ /* 0x000162000c101900 */
[----:B------:R-:W-:Y:S05]  /*0cc0*/  BRA `(.L_x_8) ;  /* 0x0000000000207947 */ /* 0x000fea0003800000 */
.L_x_7:
[----:B------:R-:W-:Y:S02]  /*0cd0*/  ULDC.64 UR4, c[0x0][0x588] ;  /* 0x0001620000047ab9 */ /* 0x000fe40000000a00 */
[----:B------:R-:W-:-:S04]  /*0ce0*/  ISETP.NE.U32.AND P0, PT, RZ, UR4, PT ;  /* 0x00000004ff007c0c */ /* 0x000fc8000bf05070 */
[----:B------:R-:W-:-:S13]  /*0cf0*/  ISETP.NE.AND.EX P0, PT, RZ, UR5, PT, P0 ;  /* 0x00000005ff007c0c */ /* 0x000fda000bf05300 */
[----:B------:R-:W-:Y:S05]  /*0d00*/  @!P0 BRA `(.L_x_9) ;  /* 0x00000000000c8947 */ /* 0x000fea0003800000 */
[----:B------:R-:W0:Y:S02]  /*0d10*/  LDC.64 R8, c[0x0][0x588] ;  /* 0x00016200ff087b82 */ /* 0x000e240000000a00 */
[----:B0-----:R1:W5:Y:S01]  /*0d20*/  LDG.E R8, desc[UR18][R8.64] ;  /* 0x0000001208087981 */ /* 0x001362000c1e1900 */
[----:B------:R-:W-:Y:S05]  /*0d30*/  BRA `(.L_x_8) ;  /* 0x0000000000047947 */ /* 0x000fea0003800000 */
.L_x_9:
[----:B------:R-:W2:Y:S02]  /*0d40*/  LDC R8, c[0x0][0x580] ;  /* 0x00016000ff087b82 */ /* 0x000ea40000000800 */
.L_x_8:
[----:B------:R-:W-:Y:S02]  /*0d50*/  ULDC.64 UR4, c[0x0][0x5a0] ;  /* 0x0001680000047ab9 */ /* 0x000fe40000000a00 */
[----:B------:R-:W-:-:S04]  /*0d60*/  ISETP.NE.U32.AND P0, PT, RZ, UR4, PT ;  /* 0x00000004ff007c0c */ /* 0x000fc8000bf05070 */
[----:B------:R-:W-:-:S13]  /*0d70*/  ISETP.NE.AND.EX P0, PT, RZ, UR5, PT, P0 ;  /* 0x00000005ff007c0c */ /* 0x000fda000bf05300 */
[----:B------:R-:W-:Y:S05]  /*0d80*/  @!P0 BRA `(.L_x_10) ;  /* 0x00000000001c8947 */ /* 0x000fea0003800000 */
[----:B------:R-:W3:Y:S02]  /*0d90*/  LDC.64 R10, c[0x0][0x5a0] ;  /* 0x00016800ff0a7b82 */ /* 0x000ee40000000a00 */
[----:B---3--:R-:W3:Y:S02]  /*0da0*/  LDG.E.64 R10, desc[UR18][R10.64] ;  /* 0x000000120a0a7981 */ /* 0x008ee4000c1e1b00 */
[----:B---3--:R-:W-:-:S04]  /*0db0*/  ISETP.NE.U32.AND P0, PT, R10, RZ, PT ;  /* 0x000000ff0a00720c */ /* 0x008fc80003f05070 */
[----:B------:R-:W-:-:S13]  /*0dc0*/  ISETP.NE.AND.EX P0, PT, R11, RZ, PT, P0 ;  /* 0x000000ff0b00720c */ /* 0x000fda0003f05300 */
[----:B------:R-:W-:Y:S05]  /*0dd0*/  @!P0 BRA `(.L_x_10) ;  /* 0x0000000000088947 */ /* 0x000fea0003800000 */
[----:B01----:R0:W5:Y:S01]  /*0de0*/  LD.E R9, desc[UR18][R10.64] ;  /* 0x000000120a097980 */ /* 0x003162000c101900 */
[----:B------:R-:W-:Y:S05]  /*0df0*/  BRA `(.L_x_11) ;  /* 0x0000000000207947 */ /* 0x000fea0003800000 */
.L_x_10:
[----:B------:R-:W-:Y:S02]  /*0e00*/  ULDC.64 UR4, c[0x0][0x590] ;  /* 0x0001640000047ab9 */ /* 0x000fe40000000a00 */
[----:B------:R-:W-:-:S04]  /*0e10*/  ISETP.NE.U32.AND P0, PT, RZ, UR4, PT ;  /* 0x00000004ff007c0c */ /* 0x000fc8000bf05070 */
[----:B------:R-:W-:-:S13]  /*0e20*/  ISETP.NE.AND.EX P0, PT, RZ, UR5, PT, P0 ;  /* 0x00000005ff007c0c */ /* 0x000fda000bf05300 */
[----:B------:R-:W-:Y:S05]  /*0e30*/  @!P0 BRA `(.L_x_12) ;  /* 0x00000000000c8947 */ /* 0x000fea0003800000 */
[----:B------:R-:W0:Y:S02]  /*0e40*/  LDC.64 R10, c[0x0][0x590] ;  /* 0x00016400ff0a7b82 */ /* 0x000e240000000a00 */
[----:B01----:R1:W5:Y:S01]  /*0e50*/  LDG.E R9, desc[UR18][R10.64] ;  /* 0x000000120a097981 */ /* 0x003362000c1e1900 */
[----:B------:R-:W-:Y:S05]  /*0e60*/  BRA `(.L_x_11) ;  /* 0x0000000000047947 */ /* 0x000fea0003800000 */
.L_x_12:
[----:B01----:R-:W3:Y:S02]  /*0e70*/  LDC R9, c[0x0][0x584] ;  /* 0x00016100ff097b82 */ /* 0x003ee40000000800 */
.L_x_11:
[----:B------:R-:W-:-:S13]  /*0e80*/  LOP3.LUT P0, RZ, R12, 0xff, RZ, 0xc0, !PT ;  /* 0x000000ff0cff7812 */ /* 0x000fda000780c0ff */
[----:B------:R-:W-:Y:S05]  /*0e90*/  @!P0 EXIT ;  /* 0x000000000000894d */ /* 0x000fea0003800000 */
[----:B------:R-:W-:Y:S01]  /*0ea0*/  ULDC UR4, c[0x0][0x28c] ;  /* 0x0000a30000047ab9 */ /* 0x000fe20000000800 */
[----:B------:R-:W-:Y:S01]  /*0eb0*/  LOP3.LUT R138, R4, 0x1, RZ, 0xfc, !PT ;  /* 0x00000001048a7812 */ /* 0x000fe200078efcff */
[----:B------:R-:W-:-:S04]  /*0ec0*/  UIADD3 UR4, UR4, 0x1f, URZ ;  /* 0x0000001f04047890 */ /* 0x000fc8000fffe03f */
[----:B------:R-:W-:-:S04]  /*0ed0*/  USHF.R.S32.HI UR5, URZ, 0x1f, UR4 ;  /* 0x0000001f3f057899 */ /* 0x000fc80008011404 */
[----:B------:R-:W-:-:S03]  /*0ee0*/  ULEA.HI UR5, UR5, UR4, URZ, 0x5 ;  /* 0x0000000405057291 */ /* 0x000fc6000f8f283f */
[----:B------:R-:W-:Y:S01]  /*0ef0*/  UMOV UR4, URZ ;  /* 0x0000003f00047c82 */ /* 0x000fe20008000000 */
[----:B------:R-:W-:-:S03]  /*0f00*/  USHF.R.S32.HI UR9, URZ, 0x5, UR5 ;  /* 0x000000053f097899 */ /* 0x000fc60008011405 */
[----:B------:R-:W-:-:S09]  /*0f10*/  UMOV UR5, URZ ;  /* 0x0000003f00057c82 */ /* 0x000fd20008000000 */
.L_x_165:
[----:B01----:R-:W-:Y:S01]  /*0f20*/  LOP3.LUT R10, R0, 0x80, RZ, 0xc0, !PT ;  /* 0x00000080000a7812 */ /* 0x003fe200078ec0ff */
[----:B------:R-:W0:Y:S01]  /*0f30*/  S2UR UR13, SR_CgaCtaId ;  /* 0x00000000000d79c3 */ /* 0x000e220000008800 */
[----:B------:R-:W-:Y:S01]  /*0f40*/  UMOV UR12, 0x400 ;  /* 0x00000400000c7882 */ /* 0x000fe20000000000 */
[----:B------:R-:W-:Y:S01]  /*0f50*/  UMOV UR6, URZ ;  /* 0x0000003f00067c82 */ /* 0x000fe20008000000 */
[----:B------:R-:W-:Y:S01]  /*0f60*/  SHF.R.U32.HI R10, RZ, 0x7, R10 ;  /* 0x00000007ff0a7819 */ /* 0x000fe2000001160a */
[----:B------:R-:W-:Y:S01]  /*0f70*/  UMOV UR7, URZ ;  /* 0x0000003f00077c82 */ /* 0x000fe20008000000 */
[----:B------:R-:W-:Y:S01]  /*0f80*/  UMOV UR16, UR5 ;  /* 0x0000000500107c82 */ /* 0x000fe20008000000 */
[----:B------:R-:W-:Y:S02]  /*0f90*/  CS2R R14, SRZ ;  /* 0x00000000000e7805 */ /* 0x000fe4000001ff00 */
[----:B------:R-:W-:Y:S01]  /*0fa0*/  CS2R R12, SRZ ;  /* 0x00000000000c7805 */ /* 0x000fe2000001ff00 */
[----:B------:R-:W1:Y:S01]  /*0fb0*/  LDC R11, c[0x0][0x28c] ;  /* 0x0000a300ff0b7b82 */ /* 0x000e620000000800 */
[----:B------:R-:W4:Y:S01]  /*0fc0*/  SHFL.IDX PT, R10, R10, RZ, 0x1f ;  /* 0x00001fff0a0a7589 */ /* 0x000f2200000e0000 */
[----:B------:R-:W-:-:S02]  /*0fd0*/  CS2R R16, SRZ ;  /* 0x0000000000107805 */ /* 0x000fc4000001ff00 */
[----:B------:R-:W-:Y:S02]  /*0fe0*/  CS2R R18, SRZ ;  /* 0x0000000000127805 */ /* 0x000fe4000001ff00 */
[----:B------:R-:W-:Y:S02]  /*0ff0*/  CS2R R20, SRZ ;  /* 0x0000000000147805 */ /* 0x000fe4000001ff00 */
[----:B------:R-:W-:Y:S02]  /*1000*/  CS2R R22, SRZ ;  /* 0x0000000000167805 */ /* 0x000fe4000001ff00 */
[----:B------:R-:W-:Y:S02]  /*1010*/  CS2R R88, SRZ ;  /* 0x0000000000587805 */ /* 0x000fe4000001ff00 */
[----:B------:R-:W-:Y:S02]  /*1020*/  CS2R R90, SRZ ;  /* 0x00000000005a7805 */ /* 0x000fe4000001ff00 */
        /* <DEDUP_REMOVED lines=16> */
[----:B-1----:R-:W-:Y:S02]  /*1130*/  ISETP.GE.AND P0, PT, R11, 0x1, PT ;  /* 0x000000010b00780c */ /* 0x002fe40003f06270 */
[----:B------:R-:W-:Y:S02]  /*1140*/  CS2R R124, SRZ ;  /* 0x00000000007c7805 */ /* 0x000fe4000001ff00 */
[----:B----4-:R-:W-:-:S02]  /*1150*/  R2UR UR8, R10 ;  /* 0x000000000a0872ca */ /* 0x010fc400000e0000 */
[----:B------:R-:W-:Y:S02]  /*1160*/  CS2R R126, SRZ ;  /* 0x00000000007e7805 */ /* 0x000fe4000001ff00 */
[----:B------:R-:W-:Y:S02]  /*1170*/  CS2R R128, SRZ ;  /* 0x0000000000807805 */ /* 0x000fe4000001ff00 */
[----:B------:R-:W-:Y:S02]  /*1180*/  CS2R R130, SRZ ;  /* 0x0000000000827805 */ /* 0x000fe4000001ff00 */
[----:B------:R-:W-:Y:S02]  /*1190*/  CS2R R132, SRZ ;  /* 0x0000000000847805 */ /* 0x000fe4000001ff00 */
[----:B------:R-:W-:Y:S02]  /*11a0*/  CS2R R134, SRZ ;  /* 0x0000000000867805 */ /* 0x000fe4000001ff00 */
[----:B------:R-:W-:Y:S01]  /*11b0*/  CS2R R136, SRZ ;  /* 0x0000000000887805 */ /* 0x000fe2000001ff00 */
[----:B------:R-:W-:Y:S01]  /*11c0*/  IMAD.MOV.U32 R139, RZ, RZ, RZ ;  /* 0x000000ffff8b7224 */ /* 0x000fe200078e00ff */
[----:B------:R-:W-:Y:S01]  /*11d0*/  CS2R R24, SRZ ;  /* 0x0000000000187805 */ /* 0x000fe2000001ff00 */
[----:B------:R-:W-:Y:S01]  /*11e0*/  IMAD.MOV.U32 R141, RZ, RZ, RZ ;  /* 0x000000ffff8d7224 */ /* 0x000fe200078e00ff */
[----:B---3--:R-:W-:Y:S01]  /*11f0*/  CS2R R26, SRZ ;  /* 0x00000000001a7805 */ /* 0x008fe2000001ff00 */
[----:B------:R-:W-:Y:S01]  /*1200*/  IMAD.U32 R142, RZ, RZ, UR4 ;  /* 0x00000004ff8e7e24 */ /* 0x000fe2000f8e00ff */
[----:B------:R-:W-:Y:S01]  /*1210*/  CS2R R28, SRZ ;  /* 0x00000000001c7805 */ /* 0x000fe2000001ff00 */
[----:B------:R-:W-:Y:S01]  /*1220*/  ULEA.HI UR10, UR8, UR8, URZ, 0x1 ;  /* 0x00000008080a7291 */ /* 0x000fe2000f8f083f */
[----:B------:R-:W-:-:S02]  /*1230*/  CS2R R30, SRZ ;  /* 0x00000000001e7805 */ /* 0x000fc4000001ff00 */
[----:B------:R-:W-:Y:S02]  /*1240*/  CS2R R32, SRZ ;  /* 0x0000000000207805 */ /* 0x000fe4000001ff00 */
[----:B------:R-:W-:Y:S01]  /*1250*/  CS2R R34, SRZ ;  /* 0x0000000000227805 */ /* 0x000fe2000001ff00 */
[----:B------:R-:W-:Y:S01]  /*1260*/  ULOP3.LUT UR11, UR10, 0x1ffffe, URZ, 0xc0, !UPT ;  /* 0x001ffffe0a0b7892 */ /* 0x000fe2000f8ec03f */
[----:B------:R-:W-:Y:S01]  /*1270*/  CS2R R36, SRZ ;  /* 0x0000000000247805 */ /* 0x000fe2000001ff00 */
[----:B0-----:R-:W-:Y:S01]  /*1280*/  ULEA UR10, UR13, UR12, 0x18 ;  /* 0x0000000c0d0a7291 */ /* 0x001fe2000f8ec03f */
[----:B------:R-:W-:Y:S01]  /*1290*/  CS2R R38, SRZ ;  /* 0x0000000000267805 */ /* 0x000fe2000001ff00 */
[----:B------:R-:W-:Y:S01]  /*12a0*/  UIADD3 UR11, UR8, -UR11, URZ ;  /* 0x8000000b080b7290 */ /* 0x000fe2000fffe03f */
[----:B------:R-:W-:Y:S02]  /*12b0*/  CS2R R40, SRZ ;  /* 0x0000000000287805 */ /* 0x000fe4000001ff00 */
[----:B------:R-:W-:Y:S01]  /*12c0*/  CS2R R42, SRZ ;  /* 0x00000000002a7805 */ /* 0x000fe2000001ff00 */
[----:B------:R-:W-:Y:S01]  /*12d0*/  UMOV UR8, URZ ;  /* 0x0000003f00087c82 */ /* 0x000fe20008000000 */
[----:B------:R-:W-:Y:S01]  /*12e0*/  ULEA UR11, UR11, UR10, 0xb ;  /* 0x0000000a0b0b7291 */ /* 0x000fe2000f8e583f */
[----:B------:R-:W-:-:S02]  /*12f0*/  CS2R R44, SRZ ;  /* 0x00000000002c7805 */ /* 0x000fc4000001ff00 */
[----:B------:R-:W-:Y:S02]  /*1300*/  CS2R R46, SRZ ;  /* 0x00000000002e7805 */ /* 0x000fe4000001ff00 */
[----:B------:R-:W-:Y:S01]  /*1310*/  CS2R R48, SRZ ;  /* 0x0000000000307805 */ /* 0x000fe2000001ff00 */
[----:B------:R-:W-:Y:S01]  /*1320*/  UIADD3 UR11, UR11, 0x100, URZ ;  /* 0x000001000b0b7890 */ /* 0x000fe2000fffe03f */
[----:B------:R-:W-:Y:S02]  /*1330*/  CS2R R50, SRZ ;  /* 0x0000000000327805 */ /* 0x000fe4000001ff00 */
[----:B------:R-:W-:Y:S02]  /*1340*/  CS2R R52, SRZ ;  /* 0x0000000000347805 */ /* 0x000fe4000001ff00 */
[----:B------:R-:W-:Y:S01]  /*1350*/  CS2R R54, SRZ ;  /* 0x0000000000367805 */ /* 0x000fe2000001ff00 */
[----:B------:R-:W-:Y:S01]  /*1360*/  USHF.R.U32.HI UR11, URZ, 0x4, UR11 ;  /* 0x000000043f0b7899 */ /* 0x000fe2000801160b */
[----:B------:R-:W-:-:S02]  /*1370*/  CS2R R56, SRZ ;  /* 0x0000000000387805 */ /* 0x000fc4000001ff00 */
[----:B------:R-:W-:Y:S02]  /*1380*/  CS2R R58, SRZ ;  /* 0x00000000003a7805 */ /* 0x000fe4000001ff00 */
[----:B------:R-:W-:Y:S01]  /*1390*/  CS2R R60, SRZ ;  /* 0x00000000003c7805 */ /* 0x000fe2000001ff00 */
[----:B------:R-:W-:Y:S01]  /*13a0*/  ULOP3.LUT UR11, UR11, 0x3fff, URZ, 0xc0, !UPT ;  /* 0x00003fff0b0b7892 */ /* 0x000fe2000f8ec03f */
        /* <DEDUP_REMOVED lines=12> */
[----:B------:R-:W-:Y:S01]  /*1470*/  CS2R R86, SRZ ;  /* 0x0000000000567805 */ /* 0x000fe2000001ff00 */
[----:B------:R-:W-:Y:S06]  /*1480*/  @!P0 BRA `(.L_x_13) ;  /* 0x00000008001c8947 */ /* 0x000fec0003800000 */
[----:B------:R-:W-:-:S13]  /*1490*/  ISETP.NE.AND P1, PT, R138, 0x3, PT ;  /* 0x000000038a00780c */ /* 0x000fda0003f25270 */
[----:B------:R-:W-:Y:S05]  /*14a0*/  @!P1 BRA `(.L_x_14) ;  /* 0x0000000000049947 */ /* 0x000fea0003800000 */
[----:B------:R-:W-:Y:S01]  /*14b0*/  BPT.TRAP 0x1 ;  /* 0x000000040000795c */ /* 0x000fe20000300000 */
.L_x_14:
[----:B------:R-:W-:Y:S01]  /*14c0*/  ULEA UR6, UR5, UR10, 0x3 ;  /* 0x0000000a05067291 */ /* 0x000fe2000f8e183f */
[----:B------:R-:W-:-:S05]  /*14d0*/  IMAD.U32 R10, RZ, RZ, UR4 ;  /* 0x00000004ff0a7e24 */ /* 0x000fca000f8e00ff */
[----:B------:R-:W-:-:S04]  /*14e0*/  SHF.L.U32 R10, R10, 0x1f, RZ ;  /* 0x0000001f0a0a7819 */ /* 0x000fc800000006ff */
[----:B------:R0:W1:Y:S01]  /*14f0*/  SYNCS.PHASECHK.TRANS64.TRYWAIT P0, [UR6], R10 ;  /* 0x0000000aff0075a7 */ /* 0x0000620008000146 */
[----:B------:R-:W-:Y:S05]  /*1500*/  @!P1 BRA `(.L_x_15) ;  /* 0x0000000000049947 */ /* 0x000fea0003800000 */
[----:B------:R-:W-:Y:S01]  /*1510*/  BPT.TRAP 0x1 ;  /* 0x000000040000795c */ /* 0x000fe20000300000 */
.L_x_15:
[----:B-1----:R-:W-:Y:S05]  /*1520*/  @P0 BRA `(.L_x_16) ;  /* 0x0000000000080947 */ /* 0x002fea0003800000 */
[----:B------:R-:W1:Y:S02]  /*1530*/  SYNCS.PHASECHK.TRANS64.TRYWAIT P0, [UR6], R10 ;  /* 0x0000000aff0075a7 */ /* 0x000e640008000146 */
[----:B-1----:R-:W-:Y:S05]  /*1540*/  @!P0 BRA `(.L_x_17) ;  /* 0x0000007800d48947 */ /* 0x002fea0003800000 */
.L_x_16:
[----:B------:R-:W-:Y:S01]  /*1550*/  UIADD3 UR6, UR10, 0x4100, URZ ;  /* 0x000041000a067890 */ /* 0x000fe2000fffe03f */
[----:B------:R-:W-:Y:S01]  /*1560*/  WARPGROUP.ARRIVE ;  /* 0x00000000000079c5 */ /* 0x000fe20000000000 */
[----:B------:R-:W-:Y:S01]  /*1570*/  ULDC UR7, c[0x0][0x50c] ;  /* 0x0001430000077ab9 */ /* 0x000fe20000000800 */
[----:B------:R-:W-:Y:S01]  /*1580*/  ULOP3.LUT UR12, UR11, 0x10000, URZ, 0xfc, !UPT ;  /* 0x000100000b0c7892 */ /* 0x000fe2000f8efc3f */
[----:B------:R-:W-:Y:S01]  /*1590*/  CS2R R14, SRZ ;  /* 0x00000000000e7805 */ /* 0x000fe2000001ff00 */
[----:B------:R-:W-:Y:S01]  /*15a0*/  UISETP.NE.AND UP0, UPT, UR7, 0x1, UPT ;  /* 0x000000010700788c */ /* 0x000fe2000bf05270 */
[----:B------:R-:W-:Y:S01]  /*15b0*/  CS2R R12, SRZ ;  /* 0x00000000000c7805 */ /* 0x000fe2000001ff00 */
[----:B------:R-:W-:Y:S01]  /*15c0*/  USHF.R.U32.HI UR6, URZ, 0x4, UR6 ;  /* 0x000000043f067899 */ /* 0x000fe20008011606 */
[----:B------:R-:W-:Y:S01]  /*15d0*/  CS2R R16, SRZ ;  /* 0x0000000000107805 */ /* 0x000fe2000001ff00 */
[----:B------:R-:W-:Y:S01]  /*15e0*/  USEL UR7, URZ, 0x1, UP0 ;  /* 0x000000013f077887 */ /* 0x000fe20008000000 */
[----:B------:R-:W-:Y:S01]  /*15f0*/  CS2R R18, SRZ ;  /* 0x0000000000127805 */ /* 0x000fe2000001ff00 */
[----:B------:R-:W-:Y:S01]  /*1600*/  ULOP3.LUT UR6, UR6, 0x3fff, URZ, 0xc0, !UPT ;  /* 0x00003fff06067892 */ /* 0x000fe2000f8ec03f */
[----:B------:R-:W-:Y:S01]  /*1610*/  CS2R R20, SRZ ;  /* 0x0000000000147805 */ /* 0x000fe2000001ff00 */
[----:B------:R-:W-:Y:S01]  /*1620*/  ULEA UR12, UR5, UR12, 0x8 ;  /* 0x0000000c050c7291 */ /* 0x000fe2000f8e403f */
[----:B------:R-:W-:Y:S01]  /*1630*/  CS2R R22, SRZ ;  /* 0x0000000000167805 */ /* 0x000fe2000001ff00 */
[----:B------:R-:W-:Y:S01]  /*1640*/  ULOP3.LUT UR6, UR6, 0x10000, URZ, 0xfc, !UPT ;  /* 0x0001000006067892 */ /* 0x000fe2000f8efc3f */
[----:B------:R-:W-:Y:S01]  /*1650*/  ISETP.NE.AND P0, PT, RZ, UR7, PT ;  /* 0x00000007ff007c0c */ /* 0x000fe2000bf05270 */
[----:B------:R-:W-:Y:S01]  /*1660*/  UMOV UR13, 0xc0000010 ;  /* 0xc0000010000d7882 */ /* 0x000fe20000000000 */
[----:B------:R-:W-:Y:S01]  /*1670*/  UMOV UR15, 0xc0000010 ;  /* 0xc0000010000f7882 */ /* 0x000fe20000000000 */
[----:B------:R-:W-:Y:S01]  /*1680*/  ULEA UR14, UR5, UR6, 0x8 ;  /* 0x00000006050e7291 */ /* 0x000fe2000f8e403f */
[----:B------:R-:W-:-:S02]  /*1690*/  CS2R R88, SRZ ;  /* 0x0000000000587805 */ /* 0x000fc4000001ff00 */
[----:B------:R-:W-:Y:S01]  /*16a0*/  CS2R R90, SRZ ;  /* 0x00000000005a7805 */ /* 0x000fe2000001ff00 */
[----:B------:R-:W-:Y:S01]  /*16b0*/  UMOV UR6, 0x1 ;  /* 0x0000000100067882 */ /* 0x000fe20000000000 */
[----:B------:R-:W-:Y:S02]  /*16c0*/  CS2R R92, SRZ ;  /* 0x00000000005c7805 */ /* 0x000fe4000001ff00 */
[----:B------:R-:W-:Y:S02]  /*16d0*/  CS2R R94, SRZ ;  /* 0x00000000005e7805 */ /* 0x000fe4000001ff00 */
[----:B------:R-:W-:Y:S02]  /*16e0*/  CS2R R96, SRZ ;  /* 0x0000000000607805 */ /* 0x000fe4000001ff00 */
[----:B------:R-:W-:Y:S02]  /*16f0*/  CS2R R98, SRZ ;  /* 0x0000000000627805 */ /* 0x000fe4000001ff00 */
[----:B------:R-:W-:Y:S01]  /*1700*/  CS2R R100, SRZ ;  /* 0x0000000000647805 */ /* 0x000fe2000001ff00 */
[----:B------:R-:W-:Y:S01]  /*1710*/  QGMMA.64x128x32.F32.E5M2.E5M2 R24, gdesc[UR12], RZ, !UPT, gsb0 ;  /* 0x01e000000c1879f3 */ /* 0x000fe2000c0038ff */
        /* <DEDUP_REMOVED lines=17> */
[----:B------:R-:W-:Y:S01]  /*1830*/  CS2R R136, SRZ ;  /* 0x0000000000887805 */ /* 0x000fe2000001ff00 */
[----:B------:R-:W-:Y:S02]  /*1840*/  IMAD.MOV.U32 R139, RZ, RZ, RZ ;  /* 0x000000ffff8b7224 */ /* 0x000fe400078e00ff */
[----:B------:R-:W-:Y:S01]  /*1850*/  IMAD.MOV.U32 R141, RZ, RZ, RZ ;  /* 0x000000ffff8d7224 */ /* 0x000fe200078e00ff */
[----:B------:R-:W-:Y:S06]  /*1860*/  @!P0 BRA `(.L_x_18) ;  /* 0x0000000400088947 */ /* 0x000fec0003800000 */
[----:B------:R-:W-:Y:S02]  /*1870*/  WARPGROUP.DEPBAR.LE gsb0, 0x0 ;  /* 0x00008000000079c5 */ /* 0x000fe40000010000 */
[----:B------:R-:W-:-:S01]  /*1880*/  FADD R141, RZ, R24 ;  /* 0x00000018ff8d7221 */ /* 0x000fc20000000000 */
[----:B------:R-:W-:Y:S01]  /*1890*/  FADD R136, RZ, R25 ;  /* 0x00000019ff887221 */ /* 0x000fe20000000000 */
        /* <DEDUP_REMOVED lines=62> */
[----:B------:R-:W-:-:S06]  /*1c80*/  UMOV UR6, URZ ;  /* 0x0000003f00067c82 */ /* 0x000fcc0008000000 */
.L_x_18:
[----:B------:R-:W-:-:S04]  /*1c90*/  UIADD3 UR16, UR5, 0x1, URZ ;  /* 0x0000000105107890 */ /* 0x000fc8000fffe03f */
[----:B------:R-:W-:-:S04]  /*1ca0*/  UISETP.NE.AND UP0, UPT, UR16, 0x4, UPT ;  /* 0x000000041000788c */ /* 0x000fc8000bf05270 */
[----:B------:R-:W-:Y:S02]  /*1cb0*/  USEL UR8, URZ, 0x1, UP0 ;  /* 0x000000013f087887 */ /* 0x000fe40008000000 */
[----:B------:R-:W-:Y:S02]  /*1cc0*/  USEL UR16, UR16, URZ, UP0 ;  /* 0x0000003f10107287 */ /* 0x000fe40008000000 */
[----:B------:R-:W-:-:S06]  /*1cd0*/  ULOP3.LUT UR8, UR4, UR8, URZ, 0x3c, !UPT ;  /* 0x0000000804087292 */ /* 0x000fcc000f8e3c3f */
[----:B------:R-:W-:Y:S01]  /*1ce0*/  IMAD.U32 R142, RZ, RZ, UR8 ;  /* 0x00000008ff8e7e24 */ /* 0x000fe2000f8e00ff */
[----:B------:R-:W-:-:S06]  /*1cf0*/  UMOV UR8, 0x1 ;  /* 0x0000000100087882 */ /* 0x000fcc0000000000 */
.L_x_13:
[----:B------:R-:W-:-:S04]  /*1d00*/  UISETP.LT.AND UP0, UPT, UR9, 0x1, UPT ;  /* 0x000000010900788c */ /* 0x000fc8000bf01270 */
[----:B------:R-:W-:-:S04]  /*1d10*/  USEL UR12, UR9, 0x1, UP0 ;  /* 0x00000001090c7887 */ /* 0x000fc80008000000 */
[----:B------:R-:W-:-:S04]  /*1d20*/  UIADD3 UR12, UR9, -UR12, URZ ;  /* 0x8000000c090c7290 */ /* 0x000fc8000fffe03f */
[----:B------:R-:W-:-:S06]  /*1d30*/  UISETP.GE.AND UP0, UPT, UR12, 0x1, UPT ;  /* 0x000000010c00788c */ /* 0x000fcc000bf06270 */
[----:B------:R-:W-:-:S13]  /*1d40*/  PLOP3.LUT P0, PT, PT, PT, UP0, 0x80, 0x0 ;  /* 0x000000000000781c */ /* 0x000fda0003f0f008 */
[----:B------:R-:W-:Y:S05]  /*1d50*/  @!P0 BRA `(.L_x_19) ;  /* 0x0000000400f08947 */ /* 0x000fea0003800000 */
[----:B01----:R-:W-:Y:S01]  /*1d60*/  IMAD.U32 R10, RZ, RZ, UR12 ;  /* 0x0000000cff0a7e24 */ /* 0x003fe2000f8e00ff */
[----:B------:R-:W-:Y:S01]  /*1d70*/  UMOV UR17, UR5 ;  /* 0x0000000500117c82 */ /* 0x000fe20008000000 */
[----:B------:R-:W-:-:S05]  /*1d80*/  ULDC UR20, c[0x0][0x50c] ;  /* 0x0001430000147ab9 */ /* 0x000fca0000000800 */
.L_x_27:
[----:B------:R-:W-:-:S13]  /*1d90*/  ISETP.NE.AND P1, PT, R138, 0x3, PT ;  /* 0x000000038a00780c */ /* 0x000fda0003f25270 */
[----:B01----:R-:W-:Y:S05]  /*1da0*/  @!P1 BRA `(.L_x_20) ;  /* 0x0000000000049947 */ /* 0x003fea0003800000 */
[----:B------:R-:W-:Y:S01]  /*1db0*/  BPT.TRAP 0x1 ;  /* 0x000000040000795c */ /* 0x000fe20000300000 */
.L_x_20:
[----:B------:R-:W0:Y:S01]  /*1dc0*/  S2UR UR12, SR_CgaCtaId ;  /* 0x00000000000c79c3 */ /* 0x000e220000008800 */
[----:B------:R-:W-:Y:S01]  /*1dd0*/  UMOV UR10, 0x400 ;  /* 0x00000400000a7882 */ /* 0x000fe20000000000 */
[----:B------:R-:W-:Y:S01]  /*1de0*/  SHF.L.U32 R11, R142, 0x1f, RZ ;  /* 0x0000001f8e0b7819 */ /* 0x000fe200000006ff */
[----:B0-----:R-:W-:-:S04]  /*1df0*/  ULEA UR10, UR12, UR10, 0x18 ;  /* 0x0000000a0c0a7291 */ /* 0x001fc8000f8ec03f */
[----:B------:R-:W-:-:S09]  /*1e00*/  ULEA UR12, UR16, UR10, 0x3 ;  /* 0x0000000a100c7291 */ /* 0x000fd2000f8e183f */
[----:B------:R0:W1:Y:S01]  /*1e10*/  SYNCS.PHASECHK.TRANS64.TRYWAIT P0, [UR12], R11 ;  /* 0x0000000bff0075a7 */ /* 0x000062000800014c */
[----:B------:R-:W-:Y:S05]  /*1e20*/  @!P1 BRA `(.L_x_21) ;  /* 0x0000000000049947 */ /* 0x000fea0003800000 */
[----:B------:R-:W-:Y:S01]  /*1e30*/  BPT.TRAP 0x1 ;  /* 0x000000040000795c */ /* 0x000fe20000300000 */
.L_x_21:
[----:B-1----:R-:W-:Y:S05]  /*1e40*/  @P0 BRA `(.L_x_22) ;  /* 0x0000000000080947 */ /* 0x002fea0003800000 */
[----:B------:R-:W1:Y:S02]  /*1e50*/  SYNCS.PHASECHK.TRANS64.TRYWAIT P0, [UR12], R11 ;  /* 0x0000000bff0075a7 */ /* 0x000e64000800014c */
[----:B-1----:R-:W-:Y:S05]  /*1e60*/  @!P0 BRA `(.L_x_23) ;  /* 0x0000007000a48947 */ /* 0x002fea0003800000 */
.L_x_22:
[----:B------:R-:W-:Y:S01]  /*1e70*/  UIADD3 UR12, UR10, 0x4100, URZ ;  /* 0x000041000a0c7890 */ /* 0x000fe2000fffe03f */
[----:B------:R-:W-:Y:S01]  /*1e80*/  WARPGROUP.ARRIVE ;  /* 0x00000000000079c5 */ /* 0x000fe20000000000 */
[----:B------:R-:W-:Y:S02]  /*1e90*/  UISETP.NE.AND UP0, UPT, UR7, URZ, UPT ;  /* 0x0000003f0700728c */ /* 0x000fe4000bf05270 */
[----:B------:R-:W-:Y:S02]  /*1ea0*/  USHF.R.U32.HI UR12, URZ, 0x4, UR12 ;  /* 0x000000043f0c7899 */ /* 0x000fe4000801160c */
[----:B------:R-:W-:Y:S02]  /*1eb0*/  USEL UR8, UR8, URZ, !UP0 ;  /* 0x0000003f08087287 */ /* 0x000fe4000c000000 */
[----:B------:R-:W-:Y:S02]  /*1ec0*/  ULOP3.LUT UR7, UR12, 0x3fff, URZ, 0xc0, !UPT ;  /* 0x00003fff0c077892 */ /* 0x000fe4000f8ec03f */
[----:B------:R-:W-:-:S02]  /*1ed0*/  ULOP3.LUT UR12, UR11, 0x10000, URZ, 0xfc, !UPT ;  /* 0x000100000b0c7892 */ /* 0x000fc4000f8efc3f */
[----:B------:R-:W-:Y:S02]  /*1ee0*/  ULOP3.LUT UR7, UR7, 0x10000, URZ, 0xfc, !UPT ;  /* 0x0001000007077892 */ /* 0x000fe4000f8efc3f */
[----:B------:R-:W-:Y:S02]  /*1ef0*/  UISETP.NE.U32.AND UP0, UPT, UR8, URZ, UPT ;  /* 0x0000003f0800728c */ /* 0x000fe4000bf05070 */
[----:B------:R-:W-:Y:S02]  /*1f00*/  ULEA UR12, UR16, UR12, 0x8 ;  /* 0x0000000c100c7291 */ /* 0x000fe4000f8e403f */
[----:B------:R-:W-:Y:S01]  /*1f10*/  ULEA UR14, UR16, UR7, 0x8 ;  /* 0x00000007100e7291 */ /* 0x000fe2000f8e403f */
[----:B------:R-:W-:Y:S01]  /*1f20*/  UMOV UR13, 0xc0000010 ;  /* 0xc0000010000d7882 */ /* 0x000fe20000000000 */
[----:B------:R-:W-:Y:S01]  /*1f30*/  UMOV UR15, 0xc0000010 ;  /* 0xc0000010000f7882 */ /* 0x000fe20000000000 */
[----:B------:R-:W-:-:S06]  /*1f40*/  UIADD3 UR6, UR6, 0x1, URZ ;  /* 0x0000000106067890 */ /* 0x000fcc000fffe03f */
[----:B------:R-:W-:Y:S01]  /*1f50*/  QGMMA.64x128x32.F32.E5M2.E5M2 R24, gdesc[UR12], R24, UP0, gsb0 ;  /* 0x01e000000c1879f3 */ /* 0x000fe2000b803818 */
[----:B------:R-:W-:-:S04]  /*1f60*/  UISETP.NE.AND UP0, UPT, UR6, UR20, UPT ;  /* 0x000000140600728c */ /* 0x000fc8000bf05270 */
[----:B------:R-:W-:-:S06]  /*1f70*/  USEL UR7, URZ, 0x1, UP0 ;  /* 0x000000013f077887 */ /* 0x000fcc0008000000 */
[----:B------:R-:W-:Y:S01]  /*1f80*/  ISETP.NE.AND P0, PT, RZ, UR7, PT ;  /* 0x00000007ff007c0c */ /* 0x000fe2000bf05270 */
[----:B------:R-:W-:-:S12]  /*1f90*/  WARPGROUP.DEPBAR.LE gsb0, 0x1 ;  /* 0x00008000000079c5 */ /* 0x000fd80000010100 */
[----:B------:R-:W-:Y:S05]  /*1fa0*/  @!P0 BRA `(.L_x_24) ;  /* 0x0000000400088947 */ /* 0x000fea0003800000 */
[----:B------:R-:W-:Y:S02]  /*1fb0*/  WARPGROUP.DEPBAR.LE gsb0, 0x0 ;  /* 0x00008000000079c5 */ /* 0x000fe40000010000 */
[----:B------:R-:W-:-:S01]  /*1fc0*/  FADD R141, R24, R141 ;  /* 0x0000008d188d7221 */ /* 0x000fc20000000000 */
[----:B------:R-:W-:Y:S01]  /*1fd0*/  FADD R136, R25, R136 ;  /* 0x0000008819887221 */ /* 0x000fe20000000000 */
        /* <DEDUP_REMOVED lines=62> */
[----:B------:R-:W-:-:S06]  /*23c0*/  UMOV UR6, URZ ;  /* 0x0000003f00067c82 */ /* 0x000fcc0008000000 */
.L_x_24:
[----:B------:R-:W-:Y:S05]  /*23d0*/  @!P1 BRA `(.L_x_25) ;  /* 0x0000000000049947 */ /* 0x000fea0003800000 */
[----:B------:R-:W-:Y:S01]  /*23e0*/  BPT.TRAP 0x1 ;  /* 0x000000040000795c */ /* 0x000fe20000300000 */
.L_x_25:
[----:B------:R-:W-:Y:S01]  /*23f0*/  ULEA UR8, UR17, UR10, 0x3 ;  /* 0x0000000a11087291 */ /* 0x000fe2000f8e183f */
[----:B------:R-:W-:-:S03]  /*2400*/  ISETP.GT.U32.AND P0, PT, R4, 0x1, PT ;  /* 0x000000010400780c */ /* 0x000fc60003f04070 */
[----:B------:R-:W-:-:S04]  /*2410*/  UIADD3 UR8, UR8, 0x20, URZ ;  /* 0x0000002008087890 */ /* 0x000fc8000fffe03f */
[----:B------:R-:W-:-:S09]  /*2420*/  UPRMT UR8, URZ, 0x654, UR8 ;  /* 0x000006543f087896 */ /* 0x000fd20008000008 */
[----:B------:R-:W-:Y:S01]  /*2430*/  SYNCS.ARRIVE.TRANS64.RED.A1T0 RZ, [UR8], RZ ;  /* 0x000000ffffff79a7 */ /* 0x000fe20008100408 */
[----:B------:R-:W-:Y:S05]  /*2440*/  @P0 BRA `(.L_x_26) ;  /* 0x0000000000040947 */ /* 0x000fea0003800000 */
[----:B------:R-:W-:Y:S01]  /*2450*/  BPT.TRAP 0x1 ;  /* 0x000000040000795c */ /* 0x000fe20000300000 */
.L_x_26:
[----:B------:R-:W-:Y:S01]  /*2460*/  UIADD3 UR16, UR16, 0x1, URZ ;  /* 0x0000000110107890 */ /* 0x000fe2000fffe03f */
[C---:B------:R-:W-:Y:S01]  /*2470*/  ISETP.GT.AND P0, PT, R10.reuse, 0x1, PT ;  /* 0x000000010a00780c */ /* 0x040fe20003f04270 */
[----:B------:R-:W-:Y:S01]  /*2480*/  UIADD3 UR17, UR17, 0x1, URZ ;  /* 0x0000000111117890 */ /* 0x000fe2000fffe03f */
[----:B------:R-:W-:Y:S01]  /*2490*/  VIADD R10, R10, 0xffffffff ;  /* 0xffffffff0a0a7836 */ /* 0x000fe20000000000 */
[----:B------:R-:W-:Y:S02]  /*24a0*/  UISETP.NE.AND UP0, UPT, UR16, 0x4, UPT ;  /* 0x000000041000788c */ /* 0x000fe4000bf05270 */
[----:B------:R-:W-:Y:S02]  /*24b0*/  UISETP.NE.AND UP1, UPT, UR17, 0x4, UPT ;  /* 0x000000041100788c */ /* 0x000fe4000bf25270 */
[----:B------:R-:W-:Y:S02]  /*24c0*/  USEL UR8, URZ, 0x1, UP0 ;  /* 0x000000013f087887 */ /* 0x000fe40008000000 */
[----:B------:R-:W-:-:S02]  /*24d0*/  USEL UR16, UR16, URZ, UP0 ;  /* 0x0000003f10107287 */ /* 0x000fc40008000000 */
[----:B------:R-:W-:Y:S02]  /*24e0*/  USEL UR17, UR17, URZ, UP1 ;  /* 0x0000003f11117287 */ /* 0x000fe40008800000 */
[----:B------:R-:W-:Y:S01]  /*24f0*/  LOP3.LUT R142, R142, UR8, RZ, 0x3c, !PT ;  /* 0x000000088e8e7c12 */ /* 0x000fe2000f8e3cff */
[----:B------:R-:W-:Y:S01]  /*2500*/  UMOV UR8, 0x1 ;  /* 0x0000000100087882 */ /* 0x000fe20000000000 */
[----:B------:R-:W-:Y:S08]  /*2510*/  @P0 BRA `(.L_x_27) ;  /* 0xfffffff8001c0947 */ /* 0x000ff0000383ffff */
.L_x_19:
[----:B------:R-:W-:Y:S01]  /*2520*/  UISETP.NE.AND UP0, UPT, UR6, URZ, UPT ;  /* 0x0000003f0600728c */ /* 0x000fe2000bf05270 */
[----:B01----:R-:W0:Y:S03]  /*2530*/  LDC R10, c[0x0][0x28c] ;  /* 0x0000a300ff0a7b82 */ /* 0x003e260000000800 */
[----:B------:R-:W-:-:S06]  /*2540*/  USEL UR6, URZ, 0x1, !UP0 ;  /* 0x000000013f067887 */ /* 0x000fcc000c000000 */
[----:B------:R-:W-:Y:S02]  /*2550*/  ISETP.NE.AND P0, PT, RZ, UR6, PT ;  /* 0x00000006ff007c0c */ /* 0x000fe4000bf05270 */
[----:B0-----:R-:W-:-:S11]  /*2560*/  ISETP.GE.AND P1, PT, R10, 0x1, PT ;  /* 0x000000010a00780c */ /* 0x001fd60003f26270 */
[----:B------:R-:W-:Y:S05]  /*2570*/  @!P0 BRA `(.L_x_28) ;  /* 0x0000000400048947 */ /* 0x000fea0003800000 */
[----:B------:R-:W-:Y:S02]  /*2580*/  WARPGROUP.DEPBAR.LE gsb0, 0x0 ;  /* 0x00008000000079c5 */ /* 0x000fe40000010000 */
[----:B------:R-:W-:Y:S01]  /*2590*/  FADD R141, R24, R141 ;  /* 0x0000008d188d7221 */ /* 0x000fe20000000000 */
        /* <DEDUP_REMOVED lines=62> */
[----:B------:R-:W-:-:S07]  /*2980*/  FADD R14, R14, R87 ;  /* 0x000000570e0e7221 */ /* 0x000fce0000000000 */
.L_x_28:
[----:B------:R-:W-:Y:S02]  /*2990*/  WARPGROUP.DEPBAR.LE gsb0, 0x0 ;  /* 0x00008000000079c5 */ /* 0x000fe40000010000 */
[----:B------:R-:W-:Y:S05]  /*29a0*/  @!P1 BRA `(.L_x_29) ;  /* 0x0000000000389947 */ /* 0x000fea0003800000 */
[----:B------:R-:W-:-:S13]  /*29b0*/  ISETP.NE.AND P0, PT, R138, 0x3, PT ;  /* 0x000000038a00780c */ /* 0x000fda0003f05270 */
[----:B------:R-:W-:Y:S05]  /*29c0*/  @!P0 BRA `(.L_x_30) ;  /* 0x0000000000048947 */ /* 0x000fea0003800000 */
[----:B------:R-:W-:Y:S01]  /*29d0*/  BPT.TRAP 0x1 ;  /* 0x000000040000795c */ /* 0x000fe20000300000 */
.L_x_30:
[----:B------:R-:W-:Y:S01]  /*29e0*/  UISETP.LT.AND UP0, UPT, UR9, 0x1, UPT ;  /* 0x000000010900788c */ /* 0x000fe2000bf01270 */
[----:B------:R-:W-:-:S03]  /*29f0*/  ISETP.GT.U32.AND P0, PT, R4, 0x1, PT ;  /* 0x000000010400780c */ /* 0x000fc60003f04070 */
[----:B------:R-:W-:-:S04]  /*2a00*/  USEL UR6, UR9, 0x1, UP0 ;  /* 0x0000000109067887 */ /* 0x000fc80008000000 */
[----:B------:R-:W-:-:S04]  /*2a10*/  UIADD3 UR6, UR5, UR9, -UR6 ;  /* 0x0000000905067290 */ /* 0x000fc8000fffe806 */
[----:B------:R-:W-:-:S04]  /*2a20*/  USHF.L.U32 UR6, UR6, 0x3, URZ ;  /* 0x0000000306067899 */ /* 0x000fc8000800063f */
[----:B------:R-:W-:-:S04]  /*2a30*/  ULOP3.LUT UR6, UR6, 0x18, URZ, 0xc0, !UPT ;  /* 0x0000001806067892 */ /* 0x000fc8000f8ec03f */
[----:B------:R-:W-:-:S04]  /*2a40*/  UIADD3 UR6, UR10, 0x20, UR6 ;  /* 0x000000200a067890 */ /* 0x000fc8000fffe006 */
[----:B------:R-:W-:-:S09]  /*2a50*/  UPRMT UR6, URZ, 0x654, UR6 ;  /* 0x000006543f067896 */ /* 0x000fd20008000006 */
[----:B------:R-:W-:Y:S01]  /*2a60*/  SYNCS.ARRIVE.TRANS64.RED.A1T0 RZ, [UR6], RZ ;  /* 0x000000ffffff79a7 */ /* 0x000fe20008100406 */
[----:B------:R-:W-:Y:S05]  /*2a70*/  @P0 BRA `(.L_x_29) ;  /* 0x0000000000040947 */ /* 0x000fea0003800000 */
[----:B------:R-:W-:Y:S01]  /*2a80*/  BPT.TRAP 0x1 ;  /* 0x000000040000795c */ /* 0x000fe20000300000 */
.L_x_29:
[----:B------:R-:W0:Y:S01]  /*2a90*/  LDC R26, c[0x0][0x288] ;  /* 0x0000a200ff1a7b82 */ /* 0x000e220000000800 */
[----:B------:R-:W-:Y:S01]  /*2aa0*/  IMAD.SHL.U32 R6, R6, 0x80, RZ ;  /* 0x0000008006067824 */ /* 0x000fe200078e00ff */
[--C-:B------:R-:W-:Y:S01]  /*2ab0*/  SHF.R.U32.HI R10, RZ, 0x2, R0.reuse ;  /* 0x00000002ff0a7819 */ /* 0x100fe20000011600 */
[----:B------:R-:W-:Y:S01]  /*2ac0*/  IMAD.SHL.U32 R29, R7, 0x80, RZ ;  /* 0x00000080071d7824 */ /* 0x000fe200078e00ff */
[----:B------:R-:W-:Y:S01]  /*2ad0*/  LOP3.LUT R24, R0, 0x60, RZ, 0xc0, !PT ;  /* 0x0000006000187812 */ /* 0x000fe200078ec0ff */
[----:B------:R-:W-:Y:S01]  /*2ae0*/  ULDC UR6, c[0x0][0x284] ;  /* 0x0000a10000067ab9 */ /* 0x000fe20000000800 */
[----:B------:R-:W-:Y:S02]  /*2af0*/  SHF.R.U32.HI R25, RZ, 0x7, R0 ;  /* 0x00000007ff197819 */ /* 0x000fe40000011600 */
[----:B------:R-:W-:Y:S02]  /*2b00*/  LOP3.LUT R11, R10, 0x7, RZ, 0xc0, !PT ;  /* 0x000000070a0b7812 */ /* 0x000fe400078ec0ff */
[----:B------:R-:W-:-:S02]  /*2b10*/  SHF.R.U32.HI R24, RZ, 0x1, R24 ;  /* 0x00000001ff187819 */ /* 0x000fc40000011618 */
[----:B------:R-:W-:Y:S02]  /*2b20*/  LOP3.LUT R10, R25, 0x1, RZ, 0xc0, !PT ;  /* 0x00000001190a7812 */ /* 0x000fe400078ec0ff */
[----:B------:R-:W-:Y:S02]  /*2b30*/  IADD3 R27, RZ, -R24, -R11 ;  /* 0x80000018ff1b7210 */ /* 0x000fe40007ffe80b */
[----:B------:R-:W-:Y:S01]  /*2b40*/  LOP3.LUT R25, R0, 0x3, RZ, 0xc0, !PT ;  /* 0x0000000300197812 */ /* 0x000fe200078ec0ff */
[C---:B------:R-:W-:Y:S02]  /*2b50*/  IMAD.SHL.U32 R28, R10.reuse, 0x40, RZ ;  /* 0x000000400a1c7824 */ /* 0x040fe400078e00ff */
[----:B------:R-:W-:-:S03]  /*2b60*/  IMAD R10, R10, -0x40, R27 ;  /* 0xffffffc00a0a7824 */ /* 0x000fc600078e021b */
[----:B------:R-:W-:Y:S01]  /*2b70*/  LOP3.LUT R11, R28, 0x40, R11, 0xe2, !PT ;  /* 0x000000401c0b7812 */ /* 0x000fe200078ee20b */
[----:B------:R-:W-:Y:S01]  /*2b80*/  IMAD.MOV.U32 R28, RZ, RZ, -0x1 ;  /* 0xffffffffff1c7424 */ /* 0x000fe200078e00ff */
[----:B0-----:R-:W-:Y:S01]  /*2b90*/  ISETP.GE.AND P0, PT, R6, R26, PT ;  /* 0x0000001a0600720c */ /* 0x001fe20003f06270 */
[----:B------:R-:W-:Y:S01]  /*2ba0*/  IMAD R31, R25, -0x2, R26 ;  /* 0xfffffffe191f7824 */ /* 0x000fe200078e021a */
[----:B------:R-:W-:Y:S01]  /*2bb0*/  IADD3 R34, -R29, UR6, R10 ;  /* 0x000000061d227c10 */ /* 0x000fe2000fffe10a */
[----:B------:R-:W-:Y:S01]  /*2bc0*/  IMAD.WIDE R26, R7, 0x80, RZ ;  /* 0x00000080071a7825 */ /* 0x000fe200078e02ff */
[----:B------:R-:W-:-:S03]  /*2bd0*/  ISETP.GE.OR P0, PT, R29, UR6, P0 ;  /* 0x000000061d007c0c */ /* 0x000fc60008706670 */
[----:B------:R-:W-:Y:S01]  /*2be0*/  IMAD.SHL.U32 R25, R0, 0x2, RZ ;  /* 0x0000000200197824 */ /* 0x000fe200078e00ff */
[----:B------:R-:W-:Y:S01]  /*2bf0*/  LOP3.LUT R35, R26, R11, R24, 0xfe, !PT ;  /* 0x0000000b1a237212 */ /* 0x000fe200078efe18 */
[----:B------:R-:W-:-:S03]  /*2c00*/  IMAD.IADD R29, R31, 0x1, -R6 ;  /* 0x000000011f1d7824 */ /* 0x000fc600078e0a06 */
[----:B------:R-:W-:-:S05]  /*2c10*/  LOP3.LUT R24, R6, 0x6, R25, 0xf8, !PT ;  /* 0x0000000606187812 */ /* 0x000fca00078ef819 */
[----:B------:R-:W-:Y:S05]  /*2c20*/  @P0 BRA `(.L_x_31) ;  /* 0x0000004400c00947 */ /* 0x000fea0003800000 */
[----:B------:R-:W0:Y:S01]  /*2c30*/  LDC.64 R32, c[0x0][0x5c8] ;  /* 0x00017200ff207b82 */ /* 0x000e220000000a00 */
[----:B------:R-:W-:Y:S01]  /*2c40*/  SHF.R.S32.HI R30, RZ, 0x1f, R5 ;  /* 0x0000001fff1e7819 */ /* 0x000fe20000011405 */
[----:B------:R-:W-:Y:S01]  /*2c50*/  ULDC.64 UR6, c[0x0][0x5d0] ;  /* 0x0001740000067ab9 */ /* 0x000fe20000000a00 */
[----:B------:R-:W-:Y:S01]  /*2c60*/  SHF.R.S32.HI R25, RZ, 0x1f, R24 ;  /* 0x0000001fff197819 */ /* 0x000fe20000011418 */
[----:B------:R-:W-:Y:S02]  /*2c70*/  BSSY B0, `(.L_x_31) ;  /* 0x000046b000007945 */ /* 0x000fe40003800000 */
[----:B------:R-:W-:-:S04]  /*2c80*/  IMAD R6, R30, UR6, RZ ;  /* 0x000000061e067c24 */ /* 0x000fc8000f8e02ff */
[C---:B------:R-:W-:Y:S02]  /*2c90*/  IMAD R11, R5.reuse, UR7, R6 ;  /* 0x00000007050b7c24 */ /* 0x040fe4000f8e0206 */
[----:B------:R-:W-:Y:S01]  /*2ca0*/  IMAD.WIDE.U32 R6, R5, UR6, R24 ;  /* 0x0000000605067c25 */ /* 0x000fe2000f8e0018 */
[----:B------:R-:W-:-:S03]  /*2cb0*/  ULDC.64 UR6, c[0x0][0x5c0] ;  /* 0x0001700000067ab9 */ /* 0x000fc60000000a00 */
[----:B------:R-:W-:Y:S02]  /*2cc0*/  IMAD.IADD R7, R7, 0x1, R11 ;  /* 0x0000000107077824 */ /* 0x000fe400078e020b */
[----:B0-----:R-:W-:-:S04]  /*2cd0*/  IMAD R10, R27, R32, RZ ;  /* 0x000000201b0a7224 */ /* 0x001fc800078e02ff */
[C---:B------:R-:W-:Y:S02]  /*2ce0*/  IMAD R31, R35.reuse, R33, R10 ;  /* 0x00000021231f7224 */ /* 0x040fe400078e020a */
[----:B------:R-:W-:-:S04]  /*2cf0*/  IMAD.WIDE.U32 R10, R35, R32, R6 ;  /* 0x00000020230a7225 */ /* 0x000fc800078e0006 */
[----:B------:R-:W-:Y:S01]  /*2d00*/  IMAD.IADD R11, R11, 0x1, R31 ;  /* 0x000000010b0b7824 */ /* 0x000fe200078e021f */
[----:B------:R-:W-:Y:S02]  /*2d10*/  LEA R6, P0, R32, R10, 0x3 ;  /* 0x0000000a20067211 */ /* 0x000fe400078018ff */
[----:B------:R-:W-:Y:S02]  /*2d20*/  IADD3 R10, P1, R10, UR6, RZ ;  /* 0x000000060a0a7c10 */ /* 0x000fe4000ff3e0ff */
[----:B------:R-:W-:Y:S02]  /*2d30*/  LEA.HI.X R7, R32, R11, R33, 0x3, P0 ;  /* 0x0000000b20077211 */ /* 0x000fe400000f1c21 */
[----:B---3-5:R-:W-:Y:S02]  /*2d40*/  FSETP.NEU.AND P0, PT, R9, RZ, PT ;  /* 0x000000ff0900720b */ /* 0x028fe40003f0d000 */
[----:B------:R-:W-:Y:S02]  /*2d50*/  IADD3 R6, P3, R6, UR6, RZ ;  /* 0x0000000606067c10 */ /* 0x000fe4000ff7e0ff */
[----:B------:R-:W-:-:S02]  /*2d60*/  IADD3.X R11, R11, UR7, RZ, P1, !PT ;  /* 0x000000070b0b7c10 */ /* 0x000fc40008ffe4ff */
[----:B------:R-:W-:-:S07]  /*2d70*/  IADD3.X R7, R7, UR7, RZ, P3, !PT ;  /* 0x0000000707077c10 */ /* 0x000fce0009ffe4ff */
[----:B------:R-:W-:Y:S05]  /*2d80*/  @!P0 BRA `(.L_x_32) ;  /* 0x00000034005c8947 */ /* 0x000fea0003800000 */
[----:B------:R-:W-:Y:S01]  /*2d90*/  ULDC.64 UR6, c[0x0][0x5b8] ;  /* 0x00016e0000067ab9 */ /* 0x000fe20000000a00 */
[----:B------:R-:W-:Y:S01]  /*2da0*/  ISETP.GE.AND P0, PT, R34, 0x1, PT ;  /* 0x000000012200780c */ /* 0x000fe20003f06270 */
[----:B------:R-:W-:Y:S01]  /*2db0*/  IMAD R32, R30, UR6, RZ ;  /* 0x000000061e207c24 */ /* 0x000fe2000f8e02ff */
[----:B------:R-:W-:Y:S01]  /*2dc0*/  ULDC.64 UR10, c[0x0][0x5a8] ;  /* 0x00016a00000a7ab9 */ /* 0x000fe20000000a00 */
[----:B------:R-:W-:Y:S01]  /*2dd0*/  IMAD.WIDE.U32 R30, R5, UR6, R24 ;  /* 0x00000006051e7c25 */ /* 0x000fe2000f8e0018 */
[----:B------:R-:W-:Y:S01]  /*2de0*/  ISETP.LT.OR P4, PT, R29, 0x1, !P0 ;  /* 0x000000011d00780c */ /* 0x000fe20004781670 */
[----:B------:R-:W-:Y:S02]  /*2df0*/  BSSY B1, `(.L_x_33) ;  /* 0x000000c000017945 */ /* 0x000fe40003800000 */
[----:B------:R-:W-:Y:S01]  /*2e00*/  IMAD R5, R5, UR7, R32 ;  /* 0x0000000705057c24 */ /* 0x000fe2000f8e0220 */
[----:B------:R-:W-:-:S03]  /*2e10*/  ULDC.64 UR6, c[0x0][0x5b0] ;  /* 0x00016c0000067ab9 */ /* 0x000fc60000000a00 */
[----:B------:R-:W-:Y:S02]  /*2e20*/  IMAD.IADD R31, R31, 0x1, R5 ;  /* 0x000000011f1f7824 */ /* 0x000fe400078e0205 */
[----:B------:R-:W-:Y:S02]  /*2e30*/  IMAD R5, R27, UR6, RZ ;  /* 0x000000061b057c24 */ /* 0x000fe4000f8e02ff */
[----:B------:R-:W-:-:S04]  /*2e40*/  IMAD.WIDE.U32 R24, R35, UR6, R30 ;  /* 0x0000000623187c25 */ /* 0x000fc8000f8e001e */
[----:B------:R-:W-:Y:S01]  /*2e50*/  IMAD R5, R35, UR7, R5 ;  /* 0x0000000723057c24 */ /* 0x000fe2000f8e0205 */
[----:B------:R-:W-:-:S04]  /*2e60*/  IADD3 R24, P1, R24, UR10, RZ ;  /* 0x0000000a18187c10 */ /* 0x000fc8000ff3e0ff */
[--C-:B------:R-:W-:Y:S02]  /*2e70*/  IADD3.X R25, R25, UR11, R5.reuse, P1, !PT ;  /* 0x0000000b19197c10 */ /* 0x100fe40008ffe405 */
[----:B------:R-:W-:Y:S01]  /*2e80*/  PRMT R5, RZ, 0x7610, R5 ;  /* 0x00007610ff057816 */ /* 0x000fe20000000005 */
[----:B------:R-:W-:Y:S06]  /*2e90*/  @P4 BRA `(.L_x_34) ;  /* 0x0000000000044947 */ /* 0x000fec0003800000 */
[----:B------:R0:W5:Y:S02]  /*2ea0*/  LDG.E.U8 R5, desc[UR18][R24.64] ;  /* 0x0000001218057981 */ /* 0x000164000c1e1100 */
.L_x_34:
[----:B------:R-:W-:Y:S05]  /*2eb0*/  BSYNC B1 ;  /* 0x0000000000017941 */ /* 0x000fea0003800000 */
.L_x_33:
[----:B-----5:R-:W-:Y:S01]  /*2ec0*/  LOP3.LUT R5, R5, 0xff, RZ, 0xc0, !PT ;  /* 0x000000ff05057812 */ /* 0x020fe200078ec0ff */
[----:B------:R-:W-:Y:S01]  /*2ed0*/  BSSY B1, `(.L_x_35) ;  /* 0x000000b000017945 */ /* 0x000fe20003800000 */
[----:B------:R-:W-:Y:S02]  /*2ee0*/  ISETP.LT.OR P3, PT, R29, 0x2, !P0 ;  /* 0x000000021d00780c */ /* 0x000fe40004761670 */
[----:B------:R-:W-:-:S05]  /*2ef0*/  F2FP.F16.E5M2.UNPACK_B R5, R5 ;  /* 0x00000005ff05723e */ /* 0x000fca00020004ff */
[----:B------:R-:W-:Y:S01]  /*2f00*/  HADD2.F32 R32, -RZ, R5.H0_H0 ;  /* 0x20000005ff207230 */ /* 0x000fe20000004100 */
[----:B------:R-:W-:-:S04]  /*2f10*/  PRMT R5, RZ, 0x7610, R5 ;  /* 0x00007610ff057816 */ /* 0x000fc80000000005 */
[----:B------:R-:W-:-:S04]  /*2f20*/  FMUL R32, R32, R9 ;  /* 0x0000000920207220 */ /* 0x000fc80000400000 */
[----:B--2---:R-:W-:-:S05]  /*2f30*/  FFMA R32, R141, R8, R32 ;  /* 0x000000088d207223 */ /* 0x004fca0000000020 */
[----:B------:R-:W-:-:S05]  /*2f40*/  F2FP.SATFINITE.E5M2.F32.PACK_AB_MERGE_C R33, RZ, R32, RZ ;  /* 0x00000020ff21723e */ /* 0x000fca00048060ff */
[----:B------:R1:W-:Y:S01]  /*2f50*/  @!P4 STG.E.U8 desc[UR18][R10.64], R33 ;  /* 0x000000210a00c986 */ /* 0x0003e2000c101112 */
[----:B------:R-:W-:Y:S05]  /*2f60*/  @P3 BRA `(.L_x_36) ;  /* 0x0000000000043947 */ /* 0x000fea0003800000 */
[----:B------:R2:W5:Y:S02]  /*2f70*/  LDG.E.U8 R5, desc[UR18][R24.64+0x1] ;  /* 0x0000011218057981 */ /* 0x000564000c1e1100 */
.L_x_36:
[----:B------:R-:W-:Y:S05]  /*2f80*/  BSYNC B1 ;  /* 0x0000000000017941 */ /* 0x000fea0003800000 */
.L_x_35:
[----:B-----5:R-:W-:Y:S01]  /*2f90*/  LOP3.LUT R5, R5, 0xff, RZ, 0xc0, !PT ;  /* 0x000000ff05057812 */ /* 0x020fe200078ec0ff */
[----:B------:R-:W-:Y:S01]  /*2fa0*/  BSSY B1, `(.L_x_37) ;  /* 0x0000013000017945 */ /* 0x000fe20003800000 */
[----:B-1----:R-:W-:Y:S02]  /*2fb0*/  IADD3 R33, P1, R35, 0x8, RZ ;  /* 0x0000000823217810 */ /* 0x002fe40007f3e0ff */
[----:B------:R-:W-:-:S03]  /*2fc0*/  F2FP.F16.E5M2.UNPACK_B R5, R5 ;  /* 0x00000005ff05723e */ /* 0x000fc600020004ff */
[----:B------:R-:W-:Y:S01]  /*2fd0*/  IMAD.X R27, RZ, RZ, R27, P1 ;  /* 0x000000ffff1b7224 */ /* 0x000fe200008e061b */
[----:B------:R-:W-:Y:S01]  /*2fe0*/  ISETP.GE.AND P1, PT, R34, 0x9, PT ;  /* 0x000000092200780c */ /* 0x000fe20003f26270 */
[----:B------:R-:W-:Y:S02]  /*2ff0*/  HADD2.F32 R26, -RZ, R5.H0_H0 ;  /* 0x20000005ff1a7230 */ /* 0x000fe40000004100 */
[----:B------:R-:W-:Y:S01]  /*3000*/  IMAD.WIDE.U32 R30, R33, UR6, R30 ;  /* 0x00000006211e7c25 */ /* 0x000fe2000f8e001e */
[----:B------:R-:W-:-:S03]  /*3010*/  ISETP.LT.OR P5, PT, R29, 0x1, !P1 ;  /* 0x000000011d00780c */ /* 0x000fc60004fa1670 */
[----:B------:R-:W-:Y:S01]  /*3020*/  FMUL R5, R26, R9 ;  /* 0x000000091a057220 */ /* 0x000fe20000400000 */
[----:B------:R-:W-:-:S03]  /*3030*/  IMAD R26, R27, UR6, RZ ;  /* 0x000000061b1a7c24 */ /* 0x000fc6000f8e02ff */
[----:B------:R-:W-:Y:S01]  /*3040*/  FFMA R5, R136, R8, R5 ;  /* 0x0000000888057223 */ /* 0x000fe20000000005 */
[----:B------:R-:W-:Y:S01]  /*3050*/  IMAD R33, R33, UR7, R26 ;  /* 0x0000000721217c24 */ /* 0x000fe2000f8e021a */
[----:B------:R-:W-:-:S03]  /*3060*/  IADD3 R26, P4, R30, UR10, RZ ;  /* 0x0000000a1e1a7c10 */ /* 0x000fc6000ff9e0ff */
[----:B------:R-:W-:Y:S02]  /*3070*/  F2FP.SATFINITE.E5M2.F32.PACK_AB_MERGE_C R35, RZ, R5, RZ ;  /* 0x00000005ff23723e */ /* 0x000fe400048060ff */
[----:B------:R-:W-:Y:S02]  /*3080*/  IADD3.X R27, R31, UR11, R33, P4, !PT ;  /* 0x0000000b1f1b7c10 */ /* 0x000fe4000a7fe421 */
[----:B------:R-:W-:Y:S01]  /*3090*/  PRMT R5, RZ, 0x7610, R5 ;  /* 0x00007610ff057816 */ /* 0x000fe20000000005 */
[----:B------:R1:W-:Y:S01]  /*30a0*/  @!P3 STG.E.U8 desc[UR18][R10.64+0x1], R35 ;  /* 0x000001230a00b986 */ /* 0x0003e2000c101112 */
[----:B------:R-:W-:Y:S05]  /*30b0*/  @P5 BRA `(.L_x_38) ;  /* 0x0000000000045947 */ /* 0x000fea0003800000 */
[----:B------:R3:W5:Y:S02]  /*30c0*/  LDG.E.U8 R5, desc[UR18][R26.64] ;  /* 0x000000121a057981 */ /* 0x000764000c1e1100 */
.L_x_38:
[----:B------:R-:W-:Y:S05]  /*30d0*/  BSYNC B1 ;  /* 0x0000000000017941 */ /* 0x000fea0003800000 */
.L_x_37:
[----:B-----5:R-:W-:Y:S01]  /*30e0*/  LOP3.LUT R5, R5, 0xff, RZ, 0xc0, !PT ;  /* 0x000000ff05057812 */ /* 0x020fe200078ec0ff */
[----:B------:R-:W-:Y:S01]  /*30f0*/  BSSY B1, `(.L_x_39) ;  /* 0x000000b000017945 */ /* 0x000fe20003800000 */
[----:B------:R-:W-:Y:S02]  /*3100*/  ISETP.LT.OR P3, PT, R29, 0x2, !P1 ;  /* 0x000000021d00780c */ /* 0x000fe40004f61670 */
[----:B------:R-:W-:-:S05]  /*3110*/  F2FP.F16.E5M2.UNPACK_B R5, R5 ;  /* 0x00000005ff05723e */ /* 0x000fca00020004ff */
[----:B------:R-:W-:Y:S01]  /*3120*/  HADD2.F32 R30, -RZ, R5.H0_H0 ;  /* 0x20000005ff1e7230 */ /* 0x000fe20000004100 */
[----:B------:R-:W-:-:S04]  /*3130*/  PRMT R5, RZ, 0x7610, R5 ;  /* 0x00007610ff057816 */ /* 0x000fc80000000005 */
[----:B------:R-:W-:-:S04]  /*3140*/  FMUL R30, R30, R9 ;  /* 0x000000091e1e7220 */ /* 0x000fc80000400000 */
[----:B------:R-:W-:-:S05]  /*3150*/  FFMA R30, R139, R8, R30 ;  /* 0x000000088b1e7223 */ /* 0x000fca000000001e */
[----:B------:R-:W-:-:S05]  /*3160*/  F2FP.SATFINITE.E5M2.F32.PACK_AB_MERGE_C R31, RZ, R30, RZ ;  /* 0x0000001eff1f723e */ /* 0x000fca00048060ff */
[----:B------:R4:W-:Y:S01]  /*3170*/  @!P5 STG.E.U8 desc[UR18][R6.64], R31 ;  /* 0x0000001f0600d986 */ /* 0x0009e2000c101112 */
[----:B------:R-:W-:Y:S05]  /*3180*/  @P3 BRA `(.L_x_40) ;  /* 0x0000000000043947 */ /* 0x000fea0003800000 */
[----:B------:R0:W5:Y:S02]  /*3190*/  LDG.E.U8 R5, desc[UR18][R26.64+0x1] ;  /* 0x000001121a057981 */ /* 0x000164000c1e1100 */
.L_x_40:
[----:B------:R-:W-:Y:S05]  /*31a0*/  BSYNC B1 ;  /* 0x0000000000017941 */ /* 0x000fea0003800000 */
.L_x_39:
[----:B-----5:R-:W-:Y:S01]  /*31b0*/  LOP3.LUT R5, R5, 0xff, RZ, 0xc0, !PT ;  /* 0x000000ff05057812 */ /* 0x020fe200078ec0ff */
[----:B------:R-:W-:Y:S01]  /*31c0*/  BSSY B1, `(.L_x_41) ;  /* 0x000000b000017945 */ /* 0x000fe20003800000 */
[----:B------:R-:W-:Y:S02]  /*31d0*/  ISETP.LT.OR P4, PT, R29, 0x9, !P0 ;  /* 0x000000091d00780c */ /* 0x000fe40004781670 */
[----:B------:R-:W-:-:S05]  /*31e0*/  F2FP.F16.E5M2.UNPACK_B R5, R5 ;  /* 0x00000005ff05723e */ /* 0x000fca00020004ff */
[----:B------:R-:W-:-:S05]  /*31f0*/  HADD2.F32 R30, -RZ, R5.H0_H0 ;  /* 0x20000005ff1e7230 */ /* 0x000fca0000004100 */
[----:B------:R-:W-:-:S04]  /*3200*/  FMUL R5, R30, R9 ;  /* 0x000000091e057220 */ /* 0x000fc80000400000 */
[----:B------:R-:W-:-:S05]  /*3210*/  FFMA R5, R134, R8, R5 ;  /* 0x0000000886057223 */ /* 0x000fca0000000005 */
[----:B----4-:R-:W-:Y:S02]  /*3220*/  F2FP.SATFINITE.E5M2.F32.PACK_AB_MERGE_C R31, RZ, R5, RZ ;  /* 0x00000005ff1f723e */ /* 0x010fe400048060ff */
[----:B------:R-:W-:-:S03]  /*3230*/  PRMT R5, RZ, 0x7610, R5 ;  /* 0x00007610ff057816 */ /* 0x000fc60000000005 */
[----:B------:R4:W-:Y:S01]  /*3240*/  @!P3 STG.E.U8 desc[UR18][R6.64+0x1], R31 ;  /* 0x0000011f0600b986 */ /* 0x0009e2000c101112 */
[----:B------:R-:W-:Y:S05]  /*3250*/  @P4 BRA `(.L_x_42) ;  /* 0x0000000000044947 */ /* 0x000fea0003800000 */
[----:B------:R0:W5:Y:S02]  /*3260*/  LDG.E.U8 R5, desc[UR18][R24.64+0x8] ;  /* 0x0000081218057981 */ /* 0x000164000c1e1100 */
.L_x_42:
[----:B------:R-:W-:Y:S05]  /*3270*/  BSYNC B1 ;  /* 0x0000000000017941 */ /* 0x000fea0003800000 */
.L_x_41:
        /* <DEDUP_REMOVED lines=8> */
[----:B----4-:R-:W-:-:S05]  /*3300*/  F2FP.SATFINITE.E5M2.F32.PACK_AB_MERGE_C R31, RZ, R30, RZ ;  /* 0x0000001eff1f723e */ /* 0x010fca00048060ff */
[----:B------:R4:W-:Y:S01]  /*3310*/  @!P4 STG.E.U8 desc[UR18][R10.64+0x8], R31 ;  /* 0x0000081f0a00c986 */ /* 0x0009e2000c101112 */
[----:B------:R-:W-:Y:S05]  /*3320*/  @P3 BRA `(.L_x_44) ;  /* 0x0000000000043947 */ /* 0x000fea0003800000 */
[----:B------:R0:W5:Y:S02]  /*3330*/  LDG.E.U8 R5, desc[UR18][R24.64+0x9] ;  /* 0x0000091218057981 */ /* 0x000164000c1e1100 */
.L_x_44:
[----:B------:R-:W-:Y:S05]  /*3340*/  BSYNC B1 ;  /* 0x0000000000017941 */ /* 0x000fea0003800000 */
.L_x_43:
        /* <DEDUP_REMOVED lines=12> */
.L_x_46:
[----:B------:R-:W-:Y:S05]  /*3410*/  BSYNC B1 ;  /* 0x0000000000017941 */ /* 0x000fea0003800000 */
.L_x_45:
        /* <DEDUP_REMOVED lines=12> */
.L_x_48:
[----:B------:R-:W-:Y:S05]  /*34e0*/  BSYNC B1 ;  /* 0x0000000000017941 */ /* 0x000fea0003800000 */
.L_x_47:
        /* <DEDUP_REMOVED lines=12> */
.L_x_50:
[----:B------:R-:W-:Y:S05]  /*35b0*/  BSYNC B1 ;  /* 0x0000000000017941 */ /* 0x000fea0003800000 */
.L_x_49:
        /* <DEDUP_REMOVED lines=12> */
.L_x_52:
[----:B------:R-:W-:Y:S05]  /*3680*/  BSYNC B1 ;  /* 0x0000000000017941 */ /* 0x000fea0003800000 */
.L_x_51:
        /* <DEDUP_REMOVED lines=12> */
.L_x_54:
[----:B------:R-:W-:Y:S05]  /*3750*/  BSYNC B1 ;  /* 0x0000000000017941 */ /* 0x000fea0003800000 */
.L_x_53:
        /* <DEDUP_REMOVED lines=12> */
.L_x_56:
[----:B------:R-:W-:Y:S05]  /*3820*/  BSYNC B1 ;  /* 0x0000000000017941 */ /* 0x000fea0003800000 */
.L_x_55:
        /* <DEDUP_REMOVED lines=12> */
.L_x_58:
[----:B------:R-:W-:Y:S05]  /*38f0*/  BSYNC B1 ;  /* 0x0000000000017941 */ /* 0x000fea0003800000 */
.L_x_57:
        /* <DEDUP_REMOVED lines=12> */
.L_x_60:
[----:B------:R-:W-:Y:S05]  /*39c0*/  BSYNC B1 ;  /* 0x0000000000017941 */ /* 0x000fea0003800000 */
.L_x_59:
        /* <DEDUP_REMOVED lines=12> */
.L_x_62:
[----:B------:R-:W-:Y:S05]  /*3a90*/  BSYNC B1 ;  /* 0x0000000000017941 */ /* 0x000fea0003800000 */
.L_x_61:
        /* <DEDUP_REMOVED lines=12> */
.L_x_64:
[----:B------:R-:W-:Y:S05]  /*3b60*/  BSYNC B1 ;  /* 0x0000000000017941 */ /* 0x000fea0003800000 */
.L_x_63:
        /* <DEDUP_REMOVED lines=12> */
.L_x_66:
[----:B------:R-:W-:Y:S05]  /*3c30*/  BSYNC B1 ;  /* 0x0000000000017941 */ /* 0x000fea0003800000 */
.L_x_65:
        /* <DEDUP_REMOVED lines=12> */
.L_x_68:
[----:B------:R-:W-:Y:S05]  /*3d00*/  BSYNC B1 ;  /* 0x0000000000017941 */ /* 0x000fea0003800000 */
.L_x_67:
        /* <DEDUP_REMOVED lines=12> */
.L_x_70:
[----:B------:R-:W-:Y:S05]  /*3dd0*/  BSYNC B1 ;  /* 0x0000000000017941 */ /* 0x000fea0003800000 */
.L_x_69:
        /* <DEDUP_REMOVED lines=12> */
.L_x_72:
[----:B------:R-:W-:Y:S05]  /*3ea0*/  BSYNC B1 ;  /* 0x0000000000017941 */ /* 0x000fea0003800000 */
.L_x_71:
        /* <DEDUP_REMOVED lines=12> */
.L_x_74:
[----:B------:R-:W-:Y:S05]  /*3f70*/  BSYNC B1 ;  /* 0x0000000000017941 */ /* 0x000fea0003800000 */
.L_x_73:
        /* <DEDUP_REMOVED lines=12> */
.L_x_76:
[----:B------:R-:W-:Y:S05]  /*4040*/  BSYNC B1 ;  /* 0x0000000000017941 */ /* 0x000fea0003800000 */
.L_x_75:
        /* <DEDUP_REMOVED lines=12> */
.L_x_78:
[----:B------:R-:W-:Y:S05]  /*4110*/  BSYNC B1 ;  /* 0x0000000000017941 */ /* 0x000fea0003800000 */
.L_x_77:
        /* <DEDUP_REMOVED lines=12> */
.L_x_80:
[----:B------:R-:W-:Y:S05]  /*41e0*/  BSYNC B1 ;  /* 0x0000000000017941 */ /* 0x000fea0003800000 */
.L_x_79:
        /* <DEDUP_REMOVED lines=12> */
.L_x_82:
[----:B------:R-:W-:Y:S05]  /*42b0*/  BSYNC B1 ;  /* 0x0000000000017941 */ /* 0x000fea0003800000 */
.L_x_81:
        /* <DEDUP_REMOVED lines=12> */
.L_x_84:
[----:B------:R-:W-:Y:S05]  /*4380*/  BSYNC B1 ;  /* 0x0000000000017941 */ /* 0x000fea0003800000 */
.L_x_83:
        /* <DEDUP_REMOVED lines=12> */
.L_x_86:
[----:B------:R-:W-:Y:S05]  /*4450*/  BSYNC B1 ;  /* 0x0000000000017941 */ /* 0x000fea0003800000 */
.L_x_85:
        /* <DEDUP_REMOVED lines=12> */
.L_x_88:
[----:B------:R-:W-:Y:S05]  /*4520*/  BSYNC B1 ;  /* 0x0000000000017941 */ /* 0x000fea0003800000 */
.L_x_87:
        /* <DEDUP_REMOVED lines=12> */
.L_x_90:
[----:B------:R-:W-:Y:S05]  /*45f0*/  BSYNC B1 ;  /* 0x0000000000017941 */ /* 0x000fea0003800000 */
.L_x_89:
        /* <DEDUP_REMOVED lines=12> */
.L_x_92:
[----:B------:R-:W-:Y:S05]  /*46c0*/  BSYNC B1 ;  /* 0x0000000000017941 */ /* 0x000fea0003800000 */
.L_x_91:
        /* <DEDUP_REMOVED lines=12> */
.L_x_94:
[----:B------:R-:W-:Y:S05]  /*4790*/  BSYNC B1 ;  /* 0x0000000000017941 */ /* 0x000fea0003800000 */
.L_x_93:
        /* <DEDUP_REMOVED lines=12> */
.L_x_96:
[----:B------:R-:W-:Y:S05]  /*4860*/  BSYNC B1 ;  /* 0x0000000000017941 */ /* 0x000fea0003800000 */
.L_x_95:
        /* <DEDUP_REMOVED lines=12> */
.L_x_98:
[----:B------:R-:W-:Y:S05]  /*4930*/  BSYNC B1 ;  /* 0x0000000000017941 */ /* 0x000fea0003800000 */
.L_x_97:
        /* <DEDUP_REMOVED lines=12> */
.L_x_100:
[----:B------:R-:W-:Y:S05]  /*4a00*/  BSYNC B1 ;  /* 0x0000000000017941 */ /* 0x000fea0003800000 */
.L_x_99:
        /* <DEDUP_REMOVED lines=12> */
.L_x_102:
[----:B------:R-:W-:Y:S05]  /*4ad0*/  BSYNC B1 ;  /* 0x0000000000017941 */ /* 0x000fea0003800000 */
.L_x_101:
        /* <DEDUP_REMOVED lines=12> */
.L_x_104:
[----:B------:R-:W-:Y:S05]  /*4ba0*/  BSYNC B1 ;  /* 0x0000000000017941 */ /* 0x000fea0003800000 */
.L_x_103:
        /* <DEDUP_REMOVED lines=12> */
.L_x_106:
[----:B------:R-:W-:Y:S05]  /*4c70*/  BSYNC B1 ;  /* 0x0000000000017941 */ /* 0x000fea0003800000 */
.L_x_105:
        /* <DEDUP_REMOVED lines=12> */
.L_x_108:
[----:B------:R-:W-:Y:S05]  /*4d40*/  BSYNC B1 ;  /* 0x0000000000017941 */ /* 0x000fea0003800000 */
.L_x_107:
        /* <DEDUP_REMOVED lines=12> */
.L_x_110:
[----:B------:R-:W-:Y:S05]  /*4e10*/  BSYNC B1 ;  /* 0x0000000000017941 */ /* 0x000fea0003800000 */
.L_x_109:
        /* <DEDUP_REMOVED lines=12> */
.L_x_112:
[----:B------:R-:W-:Y:S05]  /*4ee0*/  BSYNC B1 ;  /* 0x0000000000017941 */ /* 0x000fea0003800000 */
.L_x_111:
        /* <DEDUP_REMOVED lines=12> */
.L_x_114:
[----:B------:R-:W-:Y:S05]  /*4fb0*/  BSYNC B1 ;  /* 0x0000000000017941 */ /* 0x000fea0003800000 */
.L_x_113:
        /* <DEDUP_REMOVED lines=12> */
.L_x_116:
[----:B------:R-:W-:Y:S05]  /*5080*/  BSYNC B1 ;  /* 0x0000000000017941 */ /* 0x000fea0003800000 */
.L_x_115:
        /* <DEDUP_REMOVED lines=12> */
.L_x_118:
[----:B------:R-:W-:Y:S05]  /*5150*/  BSYNC B1 ;  /* 0x0000000000017941 */ /* 0x000fea0003800000 */
.L_x_117:
        /* <DEDUP_REMOVED lines=12> */
.L_x_120:
[----:B------:R-:W-:Y:S05]  /*5220*/  BSYNC B1 ;  /* 0x0000000000017941 */ /* 0x000fea0003800000 */
.L_x_119:
        /* <DEDUP_REMOVED lines=12> */
.L_x_122:
[----:B------:R-:W-:Y:S05]  /*52f0*/  BSYNC B1 ;  /* 0x0000000000017941 */ /* 0x000fea0003800000 */
.L_x_121:
        /* <DEDUP_REMOVED lines=12> */
.L_x_124:
[----:B------:R-:W-:Y:S05]  /*53c0*/  BSYNC B1 ;  /* 0x0000000000017941 */ /* 0x000fea0003800000 */
.L_x_123:
        /* <DEDUP_REMOVED lines=12> */
.L_x_126:
[----:B------:R-:W-:Y:S05]  /*5490*/  BSYNC B1 ;  /* 0x0000000000017941 */ /* 0x000fea0003800000 */
.L_x_125:
        /* <DEDUP_REMOVED lines=12> */
.L_x_128:
[----:B------:R-:W-:Y:S05]  /*5560*/  BSYNC B1 ;  /* 0x0000000000017941 */ /* 0x000fea0003800000 */
.L_x_127:
        /* <DEDUP_REMOVED lines=12> */
.L_x_130:
[----:B------:R-:W-:Y:S05]  /*5630*/  BSYNC B1 ;  /* 0x0000000000017941 */ /* 0x000fea0003800000 */
.L_x_129:
        /* <DEDUP_REMOVED lines=12> */
.L_x_132:
[----:B------:R-:W-:Y:S05]  /*5700*/  BSYNC B1 ;  /* 0x0000000000017941 */ /* 0x000fea0003800000 */
.L_x_131:
        /* <DEDUP_REMOVED lines=12> */
.L_x_134:
[----:B------:R-:W-:Y:S05]  /*57d0*/  BSYNC B1 ;  /* 0x0000000000017941 */ /* 0x000fea0003800000 */
.L_x_133:
        /* <DEDUP_REMOVED lines=12> */
.L_x_136:
[----:B------:R-:W-:Y:S05]  /*58a0*/  BSYNC B1 ;  /* 0x0000000000017941 */ /* 0x000fea0003800000 */
.L_x_135:
        /* <DEDUP_REMOVED lines=12> */
.L_x_138:
[----:B------:R-:W-:Y:S05]  /*5970*/  BSYNC B1 ;  /* 0x0000000000017941 */ /* 0x000fea0003800000 */
.L_x_137:
        /* <DEDUP_REMOVED lines=12> */
.L_x_140:
[----:B------:R-:W-:Y:S05]  /*5a40*/  BSYNC B1 ;  /* 0x0000000000017941 */ /* 0x000fea0003800000 */
.L_x_139:
        /* <DEDUP_REMOVED lines=12> */
.L_x_142:
[----:B------:R-:W-:Y:S05]  /*5b10*/  BSYNC B1 ;  /* 0x0000000000017941 */ /* 0x000fea0003800000 */
.L_x_141:
        /* <DEDUP_REMOVED lines=12> */
.L_x_144:
[----:B------:R-:W-:Y:S05]  /*5be0*/  BSYNC B1 ;  /* 0x0000000000017941 */ /* 0x000fea0003800000 */
.L_x_143:
[----:B-----5:R-:W-:Y:S01]  /*5bf0*/  LOP3.LUT R5, R5, 0xff, RZ, 0xc0, !PT ;  /* 0x000000ff05057812 */ /* 0x020fe200078ec0ff */
[----:B------:R-:W-:Y:S01]  /*5c00*/  BSSY B1, `(.L_x_145) ;  /* 0x000000b000017945 */ /* 0x000fe20003800000 */
[----:B------:R-:W-:Y:S02]  /*5c10*/  ISETP.LT.OR P4, PT, R29, 0x71, !P0 ;  /* 0x000000711d00780c */ /* 0x000fe40004781670 */
[----:B------:R-:W-:-:S05]  /*5c20*/  F2FP.F16.E5M2.UNPACK_B R5, R5 ;  /* 0x00000005ff05723e */ /* 0x000fca00020004ff */
[----:B------:R-:W-:-:S05]  /*5c30*/  HADD2.F32 R18, -RZ, R5.H0_H0 ;  /* 0x20000005ff127230 */ /* 0x000fca0000004100 */
[----:B------:R-:W-:-:S04]  /*5c40*/  FMUL R5, R18, R9 ;  /* 0x0000000912057220 */ /* 0x000fc80000400000 */
[----:B------:R-:W-:-:S05]  /*5c50*/  FFMA R5, R20, R8, R5 ;  /* 0x0000000814057223 */ /* 0x000fca0000000005 */
[----:B0-----:R-:W-:Y:S02]  /*5c60*/  F2FP.SATFINITE.E5M2.F32.PACK_AB_MERGE_C R23, RZ, R5, RZ ;  /* 0x00000005ff17723e */ /* 0x001fe400048060ff */
[----:B------:R-:W-:-:S03]  /*5c70*/  PRMT R5, RZ, 0x7610, R5 ;  /* 0x00007610ff057816 */ /* 0x000fc60000000005 */
[----:B------:R0:W-:Y:S01]  /*5c80*/  @!P3 STG.E.U8 desc[UR18][R6.64+0x69], R23 ;  /* 0x000069170600b986 */ /* 0x0001e2000c101112 */
[----:B------:R-:W-:Y:S05]  /*5c90*/  @P4 BRA `(.L_x_146) ;  /* 0x0000000000044947 */ /* 0x000fea0003800000 */
[----:B------:R0:W5:Y:S02]  /*5ca0*/  LDG.E.U8 R5, desc[UR18][R24.64+0x70] ;  /* 0x0000701218057981 */ /* 0x000164000c1e1100 */
.L_x_146:
[----:B------:R-:W-:Y:S05]  /*5cb0*/  BSYNC B1 ;  /* 0x0000000000017941 */ /* 0x000fea0003800000 */
.L_x_145:
        /* <DEDUP_REMOVED lines=12> */
.L_x_148:
[----:B------:R-:W-:Y:S05]  /*5d80*/  BSYNC B1 ;  /* 0x0000000000017941 */ /* 0x000fea0003800000 */
.L_x_147:
        /* <DEDUP_REMOVED lines=12> */
.L_x_150:
[----:B------:R-:W-:Y:S05]  /*5e50*/  BSYNC B1 ;  /* 0x0000000000017941 */ /* 0x000fea0003800000 */
.L_x_149:
        /* <DEDUP_REMOVED lines=8> */
[----:B0-----:R-:W-:-:S05]  /*5ee0*/  F2FP.SATFINITE.E5M2.F32.PACK_AB_MERGE_C R17, RZ, R18, RZ ;  /* 0x00000012ff11723e */ /* 0x001fca00048060ff */
[----:B------:R0:W-:Y:S01]  /*5ef0*/  @!P4 STG.E.U8 desc[UR18][R6.64+0x70], R17 ;  /* 0x000070110600c986 */ /* 0x0001e2000c101112 */
[----:B------:R-:W-:Y:S05]  /*5f00*/  @P3 BRA `(.L_x_152) ;  /* 0x0000000000043947 */ /* 0x000fea0003800000 */
[----:B------:R0:W5:Y:S02]  /*5f10*/  LDG.E.U8 R5, desc[UR18][R26.64+0x71] ;  /* 0x000071121a057981 */ /* 0x000164000c1e1100 */
.L_x_152:
[----:B------:R-:W-:Y:S05]  /*5f20*/  BSYNC B1 ;  /* 0x0000000000017941 */ /* 0x000fea0003800000 */
.L_x_151:
        /* <DEDUP_REMOVED lines=12> */
.L_x_154:
[----:B------:R-:W-:Y:S05]  /*5ff0*/  BSYNC B1 ;  /* 0x0000000000017941 */ /* 0x000fea0003800000 */
.L_x_153:
        /* <DEDUP_REMOVED lines=12> */
.L_x_156:
[----:B------:R-:W-:Y:S05]  /*60c0*/  BSYNC B1 ;  /* 0x0000000000017941 */ /* 0x000fea0003800000 */
.L_x_155:
        /* <DEDUP_REMOVED lines=12> */
.L_x_158:
[----:B------:R-:W-:Y:S05]  /*6190*/  BSYNC B1 ;  /* 0x0000000000017941 */ /* 0x000fea0003800000 */
.L_x_157:
[----:B-----5:R-:W-:Y:S01]  /*61a0*/  LOP3.LUT R5, R5, 0xff, RZ, 0xc0, !PT ;  /* 0x000000ff05057812 */ /* 0x020fe200078ec0ff */
[----:B------:R-:W-:Y:S01]  /*61b0*/  BSSY B1, `(.L_x_159) ;  /* 0x000000b000017945 */ /* 0x000fe20003800000 */
[----:B------:R-:W-:Y:S02]  /*61c0*/  ISETP.LT.OR P1, PT, R29, 0x7a, !P1 ;  /* 0x0000007a1d00780c */ /* 0x000fe40004f21670 */
[----:B------:R-:W-:-:S05]  /*61d0*/  F2FP.F16.E5M2.UNPACK_B R5, R5 ;  /* 0x00000005ff05723e */ /* 0x000fca00020004ff */
[----:B01--4-:R-:W-:Y:S01]  /*61e0*/  HADD2.F32 R10, -RZ, R5.H0_H0 ;  /* 0x20000005ff0a7230 */ /* 0x013fe20000004100 */
[----:B------:R-:W-:-:S04]  /*61f0*/  PRMT R5, RZ, 0x7610, R5 ;  /* 0x00007610ff057816 */ /* 0x000fc80000000005 */
[----:B------:R-:W-:-:S04]  /*6200*/  FMUL R10, R10, R9 ;  /* 0x000000090a0a7220 */ /* 0x000fc80000400000 */
[----:B------:R-:W-:-:S05]  /*6210*/  FFMA R10, R15, R8, R10 ;  /* 0x000000080f0a7223 */ /* 0x000fca000000000a */
[----:B------:R-:W-:-:S05]  /*6220*/  F2FP.SATFINITE.E5M2.F32.PACK_AB_MERGE_C R11, RZ, R10, RZ ;  /* 0x0000000aff0b723e */ /* 0x000fca00048060ff */
[----:B------:R0:W-:Y:S01]  /*6230*/  @!P3 STG.E.U8 desc[UR18][R6.64+0x78], R11 ;  /* 0x0000780b0600b986 */ /* 0x0001e2000c101112 */
[----:B------:R-:W-:Y:S05]  /*6240*/  @P1 BRA `(.L_x_160) ;  /* 0x0000000000041947 */ /* 0x000fea0003800000 */
[----:B------:R1:W5:Y:S02]  /*6250*/  LDG.E.U8 R5, desc[UR18][R26.64+0x79] ;  /* 0x000079121a057981 */ /* 0x000364000c1e1100 */
.L_x_160:
[----:B------:R-:W-:Y:S05]  /*6260*/  BSYNC B1 ;  /* 0x0000000000017941 */ /* 0x000fea0003800000 */
.L_x_159:
[----:B------:R-:W-:Y:S05]  /*6270*/  @P1 BRA `(.L_x_161) ;  /* 0x0000001000281947 */ /* 0x000fea0003800000 */
[----:B-----5:R-:W-:-:S04]  /*6280*/  LOP3.LUT R5, R5, 0xff, RZ, 0xc0, !PT ;  /* 0x000000ff05057812 */ /* 0x020fc800078ec0ff */
[----:B------:R-:W-:-:S05]  /*6290*/  F2FP.F16.E5M2.UNPACK_B R5, R5 ;  /* 0x00000005ff05723e */ /* 0x000fca00020004ff */
[----:B------:R-:W-:-:S05]  /*62a0*/  HADD2.F32 R10, -RZ, R5.H0_H0 ;  /* 0x20000005ff0a7230 */ /* 0x000fca0000004100 */
[----:B------:R-:W-:-:S04]  /*62b0*/  FMUL R5, R10, R9 ;  /* 0x000000090a057220 */ /* 0x000fc80000400000 */
[----:B------:R-:W-:-:S05]  /*62c0*/  FFMA R5, R14, R8, R5 ;  /* 0x000000080e057223 */ /* 0x000fca0000000005 */
[----:B------:R-:W-:-:S05]  /*62d0*/  F2FP.SATFINITE.E5M2.F32.PACK_AB_MERGE_C R5, RZ, R5, RZ ;  /* 0x00000005ff05723e */ /* 0x000fca00048060ff */
[----:B------:R4:W-:Y:S01]  /*62e0*/  STG.E.U8 desc[UR18][R6.64+0x79], R5 ;  /* 0x0000790506007986 */ /* 0x0009e2000c101112 */
[----:B------:R-:W-:Y:S05]  /*62f0*/  BRA `(.L_x_161) ;  /* 0x0000001000087947 */ /* 0x000fea0003800000 */
.L_x_32:
[----:B------:R-:W-:Y:S01]  /*6300*/  ISETP.GE.AND P1, PT, R34, 0x1, PT ;  /* 0x000000012200780c */ /* 0x000fe20003f26270 */
[-C--:B--2---:R-:W-:Y:S01]  /*6310*/  FMUL R141, R141, R8.reuse ;  /* 0x000000088d8d7220 */ /* 0x084fe20000400000 */
[-C--:B------:R-:W-:Y:S01]  /*6320*/  FMUL R136, R136, R8.reuse ;  /* 0x0000000888887220 */ /* 0x080fe20000400000 */
[----:B------:R-:W-:Y:S01]  /*6330*/  ISETP.GE.AND P0, PT, R34, 0x9, PT ;  /* 0x000000092200780c */ /* 0x000fe20003f06270 */
[-C--:B------:R-:W-:Y:S01]  /*6340*/  FMUL R139, R139, R8.reuse ;  /* 0x000000088b8b7220 */ /* 0x080fe20000400000 */
[C---:B------:R-:W-:Y:S01]  /*6350*/  ISETP.LT.OR P4, PT, R29.reuse, 0x1, !P1 ;  /* 0x000000011d00780c */ /* 0x040fe20004f81670 */
[-C--:B------:R-:W-:Y:S01]  /*6360*/  FMUL R134, R134, R8.reuse ;  /* 0x0000000886867220 */ /* 0x080fe20000400000 */
[----:B------:R-:W-:Y:S01]  /*6370*/  ISETP.LT.OR P5, PT, R29, 0x2, !P1 ;  /* 0x000000021d00780c */ /* 0x000fe20004fa1670 */
[-C--:B------:R-:W-:Y:S01]  /*6380*/  FMUL R137, R137, R8.reuse ;  /* 0x0000000889897220 */ /* 0x080fe20000400000 */
[----:B------:R-:W-:Y:S01]  /*6390*/  F2FP.SATFINITE.E5M2.F32.PACK_AB_MERGE_C R141, RZ, R141, RZ ;  /* 0x0000008dff8d723e */ /* 0x000fe200048060ff */
[----:B------:R-:W-:Y:S01]  /*63a0*/  FMUL R132, R132, R8 ;  /* 0x0000000884847220 */ /* 0x000fe20000400000 */
[----:B------:R-:W-:Y:S01]  /*63b0*/  F2FP.SATFINITE.E5M2.F32.PACK_AB_MERGE_C R5, RZ, R136, RZ ;  /* 0x00000088ff05723e */ /* 0x000fe200048060ff */
[-C--:B------:R-:W-:Y:S01]  /*63c0*/  FMUL R135, R135, R8.reuse ;  /* 0x0000000887877220 */ /* 0x080fe20000400000 */
[C---:B------:R-:W-:Y:S01]  /*63d0*/  ISETP.LT.OR P3, PT, R29.reuse, 0x1, !P0 ;  /* 0x000000011d00780c */ /* 0x040fe20004761670 */
[-C--:B------:R-:W-:Y:S01]  /*63e0*/  FMUL R130, R130, R8.reuse ;  /* 0x0000000882827220 */ /* 0x080fe20000400000 */
[----:B------:R-:W-:Y:S01]  /*63f0*/  ISETP.LT.OR P6, PT, R29, 0xa, !P1 ;  /* 0x0000000a1d00780c */ /* 0x000fe20004fc1670 */
[-C--:B------:R-:W-:Y:S01]  /*6400*/  FMUL R133, R133, R8.reuse ;  /* 0x0000000885857220 */ /* 0x080fe20000400000 */
[----:B------:R-:W-:Y:S01]  /*6410*/  F2FP.SATFINITE.E5M2.F32.PACK_AB_MERGE_C R139, RZ, R139, RZ ;  /* 0x0000008bff8b723e */ /* 0x000fe200048060ff */
[----:B------:R-:W-:Y:S01]  /*6420*/  @!P4 STG.E.U8 desc[UR18][R10.64], R141 ;  /* 0x0000008d0a00c986 */ /* 0x000fe2000c101112 */
[C---:B------:R-:W-:Y:S01]  /*6430*/  ISETP.LT.OR P4, PT, R29.reuse, 0x2, !P0 ;  /* 0x000000021d00780c */ /* 0x040fe20004781670 */
[----:B------:R-:W-:Y:S01]  /*6440*/  FMUL R128, R128, R8 ;  /* 0x0000000880807220 */ /* 0x000fe20000400000 */
[----:B------:R-:W-:Y:S01]  /*6450*/  F2FP.SATFINITE.E5M2.F32.PACK_AB_MERGE_C R25, RZ, R134, RZ ;  /* 0x00000086ff19723e */ /* 0x000fe200048060ff */
[----:B------:R0:W-:Y:S01]  /*6460*/  @!P5 STG.E.U8 desc[UR18][R10.64+0x1], R5 ;  /* 0x000001050a00d986 */ /* 0x0001e2000c101112 */
[----:B------:R-:W-:Y:S01]  /*6470*/  ISETP.LT.OR P5, PT, R29, 0x9, !P1 ;  /* 0x000000091d00780c */ /* 0x000fe20004fa1670 */
[-C--:B------:R-:W-:Y:S01]  /*6480*/  FMUL R131, R131, R8.reuse ;  /* 0x0000000883837220 */ /* 0x080fe20000400000 */
[----:B------:R-:W-:Y:S01]  /*6490*/  F2FP.SATFINITE.E5M2.F32.PACK_AB_MERGE_C R137, RZ, R137, RZ ;  /* 0x00000089ff89723e */ /* 0x000fe200048060ff */
[----:B------:R-:W-:Y:S01]  /*64a0*/  @!P3 STG.E.U8 desc[UR18][R6.64], R139 ;  /* 0x0000008b0600b986 */ /* 0x000fe2000c101112 */
[----:B------:R-:W-:Y:S01]  /*64b0*/  ISETP.LT.OR P3, PT, R29, 0x9, !P0 ;  /* 0x000000091d00780c */ /* 0x000fe20004761670 */
[-C--:B------:R-:W-:Y:S01]  /*64c0*/  FMUL R126, R126, R8.reuse ;  /* 0x000000087e7e7220 */ /* 0x080fe20000400000 */
[----:B------:R-:W-:Y:S01]  /*64d0*/  F2FP.SATFINITE.E5M2.F32.PACK_AB_MERGE_C R135, RZ, R135, RZ ;  /* 0x00000087ff87723e */ /* 0x000fe200048060ff */
[-C--:B------:R-:W-:Y:S01]  /*64e0*/  FMUL R129, R129, R8.reuse ;  /* 0x0000000881817220 */ /* 0x080fe20000400000 */
[----:B------:R-:W-:Y:S01]  /*64f0*/  F2FP.SATFINITE.E5M2.F32.PACK_AB_MERGE_C R133, RZ, R133, RZ ;  /* 0x00000085ff85723e */ /* 0x000fe200048060ff */
[----:B------:R1:W-:Y:S01]  /*6500*/  @!P4 STG.E.U8 desc[UR18][R6.64+0x1], R25 ;  /* 0x000001190600c986 */ /* 0x0003e2000c101112 */
[C---:B------:R-:W-:Y:S01]  /*6510*/  ISETP.LT.OR P4, PT, R29.reuse, 0xa, !P0 ;  /* 0x0000000a1d00780c */ /* 0x040fe20004781670 */
[----:B------:R-:W-:Y:S01]  /*6520*/  FMUL R124, R124, R8 ;  /* 0x000000087c7c7220 */ /* 0x000fe20000400000 */
[----:B0-----:R-:W-:Y:S01]  /*6530*/  F2FP.SATFINITE.E5M2.F32.PACK_AB_MERGE_C R5, RZ, R132, RZ ;  /* 0x00000084ff05723e */ /* 0x001fe200048060ff */
[----:B------:R-:W-:Y:S01]  /*6540*/  @!P5 STG.E.U8 desc[UR18][R10.64+0x8], R137 ;  /* 0x000008890a00d986 */ /* 0x000fe2000c101112 */
[----:B------:R-:W-:Y:S01]  /*6550*/  ISETP.LT.OR P5, PT, R29, 0x11, !P1 ;  /* 0x000000111d00780c */ /* 0x000fe20004fa1670 */
[-C--:B------:R-:W-:Y:S01]  /*6560*/  FMUL R127, R127, R8.reuse ;  /* 0x000000087f7f7220 */ /* 0x080fe20000400000 */
[----:B------:R-:W-:Y:S01]  /*6570*/  F2FP.SATFINITE.E5M2.F32.PACK_AB_MERGE_C R131, RZ, R131, RZ ;  /* 0x00000083ff83723e */ /* 0x000fe200048060ff */
[----:B------:R0:W-:Y:S01]  /*6580*/  @!P6 STG.E.U8 desc[UR18][R10.64+0x9], R5 ;  /* 0x000009050a00e986 */ /* 0x0001e2000c101112 */
[----:B------:R-:W-:Y:S01]  /*6590*/  ISETP.LT.OR P6, PT, R29, 0x12, !P1 ;  /* 0x000000121d00780c */ /* 0x000fe20004fc1670 */
[----:B------:R-:W-:Y:S01]  /*65a0*/  FMUL R122, R122, R8 ;  /* 0x000000087a7a7220 */ /* 0x000fe20000400000 */
[----:B------:R-:W-:Y:S01]  /*65b0*/  F2FP.SATFINITE.E5M2.F32.PACK_AB_MERGE_C R129, RZ, R129, RZ ;  /* 0x00000081ff81723e */ /* 0x000fe200048060ff */
[----:B------:R-:W-:Y:S01]  /*65c0*/  @!P3 STG.E.U8 desc[UR18][R6.64+0x8], R135 ;  /* 0x000008870600b986 */ /* 0x000fe2000c101112 */
[----:B-1----:R-:W-:Y:S01]  /*65d0*/  F2FP.SATFINITE.E5M2.F32.PACK_AB_MERGE_C R25, RZ, R130, RZ ;  /* 0x00000082ff19723e */ /* 0x002fe200048060ff */
[-C--:B------:R-:W-:Y:S01]  /*65e0*/  FMUL R125, R125, R8.reuse ;  /* 0x000000087d7d7220 */ /* 0x080fe20000400000 */
[C---:B------:R-:W-:Y:S01]  /*65f0*/  ISETP.LT.OR P3, PT, R29.reuse, 0x11, !P0 ;  /* 0x000000111d00780c */ /* 0x040fe20004761670 */
[-C--:B------:R-:W-:Y:S01]  /*6600*/  FMUL R120, R120, R8.reuse ;  /* 0x0000000878787220 */ /* 0x080fe20000400000 */
[----:B------:R-:W-:Y:S01]  /*6610*/  F2FP.SATFINITE.E5M2.F32.PACK_AB_MERGE_C R127, RZ, R127, RZ ;  /* 0x0000007fff7f723e */ /* 0x000fe200048060ff */
[----:B------:R1:W-:Y:S01]  /*6620*/  @!P4 STG.E.U8 desc[UR18][R6.64+0x9], R25 ;  /* 0x000009190600c986 */ /* 0x0003e2000c101112 */
[----:B------:R-:W-:Y:S01]  /*6630*/  ISETP.LT.OR P4, PT, R29, 0x12, !P0 ;  /* 0x000000121d00780c */ /* 0x000fe20004781670 */
[----:B------:R-:W-:Y:S01]  /*6640*/  FMUL R123, R123, R8 ;  /* 0x000000087b7b7220 */ /* 0x000fe20000400000 */
[----:B0-----:R-:W-:Y:S01]  /*6650*/  F2FP.SATFINITE.E5M2.F32.PACK_AB_MERGE_C R5, RZ, R128, RZ ;  /* 0x00000080ff05723e */ /* 0x001fe200048060ff */
[----:B------:R-:W-:Y:S01]  /*6660*/  @!P5 STG.E.U8 desc[UR18][R10.64+0x10], R133 ;  /* 0x000010850a00d986 */ /* 0x000fe2000c101112 */
[C---:B------:R-:W-:Y:S01]  /*6670*/  ISETP.LT.OR P5, PT, R29.reuse, 0x19, !P1 ;  /* 0x000000191d00780c */ /* 0x040fe20004fa1670 */
[-C--:B------:R-:W-:Y:S01]  /*6680*/  FMUL R118, R118, R8.reuse ;  /* 0x0000000876767220 */ /* 0x080fe20000400000 */
[----:B------:R-:W-:Y:S01]  /*6690*/  F2FP.SATFINITE.E5M2.F32.PACK_AB_MERGE_C R125, RZ, R125, RZ ;  /* 0x0000007dff7d723e */ /* 0x000fe200048060ff */
[----:B------:R0:W-:Y:S01]  /*66a0*/  @!P6 STG.E.U8 desc[UR18][R10.64+0x11], R5 ;  /* 0x000011050a00e986 */ /* 0x0001e2000c101112 */
[----:B------:R-:W-:Y:S01]  /*66b0*/  ISETP.LT.OR P6, PT, R29, 0x1a, !P1 ;  /* 0x0000001a1d00780c */ /* 0x000fe20004fc1670 */
[-C--:B------:R-:W-:Y:S01]  /*66c0*/  FMUL R121, R121, R8.reuse ;  /* 0x0000000879797220 */ /* 0x080fe20000400000 */
[----:B------:R-:W-:Y:S01]  /*66d0*/  FMUL R116, R116, R8 ;  /* 0x0000000874747220 */ /* 0x000fe20000400000 */
[----:B-1----:R-:W-:Y:S01]  /*66e0*/  F2FP.SATFINITE.E5M2.F32.PACK_AB_MERGE_C R25, RZ, R126, RZ ;  /* 0x0000007eff19723e */ /* 0x002fe200048060ff */
[----:B------:R-:W-:Y:S01]  /*66f0*/  @!P3 STG.E.U8 desc[UR18][R6.64+0x10], R131 ;  /* 0x000010830600b986 */ /* 0x000fe2000c101112 */
[----:B------:R-:W-:Y:S01]  /*6700*/  ISETP.LT.OR P3, PT, R29, 0x19, !P0 ;  /* 0x000000191d00780c */ /* 0x000fe20004761670 */
        /* <DEDUP_REMOVED lines=35> */
[----:B------:R-:W-:Y:S01]  /*6940*/  ISETP.LT.OR P3, PT, R29, 0x29, !P0 ;  /* 0x000000291d00780c */ /* 0x000fe20004761670 */
[-C--:B------:R-:W-:Y:S01]  /*6950*/  FMUL R109, R109, R8.reuse ;  /* 0x000000086d6d7220 */ /* 0x080fe20000400000 */
[-C--:B------:R-:W-:Y:S01]  /*6960*/  FMUL R104, R104, R8.reuse ;  /* 0x0000000868687220 */ /* 0x080fe20000400000 */
        /* <DEDUP_REMOVED lines=104> */
[----:B------:R-:W-:-:S02]  /*6ff0*/  ISETP.LT.OR P3, PT, R29, 0x59, !P0 ;  /* 0x000000591d00780c */ /* 0x000fc40004761670 */
[----:B------:R-:W-:Y:S01]  /*7000*/  F2FP.SATFINITE.E5M2.F32.PACK_AB_MERGE_C R19, RZ, R19, RZ ;  /* 0x00000013ff13723e */ /* 0x000fe200048060ff */
[----:B------:R1:W-:Y:S01]  /*7010*/  @!P4 STG.E.U8 desc[UR18][R6.64+0x51], R25 ;  /* 0x000051190600c986 */ /* 0x0003e2000c101112 */
[C---:B------:R-:W-:Y:S02]  /*7020*/  ISETP.LT.OR P4, PT, R29.reuse, 0x5a, !P0 ;  /* 0x0000005a1d00780c */ /* 0x040fe40004781670 */
[----:B0-----:R-:W-:Y:S01]  /*7030*/  F2FP.SATFINITE.E5M2.F32.PACK_AB_MERGE_C R5, RZ, R92, RZ ;  /* 0x0000005cff05723e */ /* 0x001fe200048060ff */
[----:B------:R-:W-:Y:S01]  /*7040*/  @!P5 STG.E.U8 desc[UR18][R10.64+0x58], R97 ;  /* 0x000058610a00d986 */ /* 0x000fe2000c101112 */
[C---:B------:R-:W-:Y:S02]  /*7050*/  ISETP.LT.OR P5, PT, R29.reuse, 0x61, !P1 ;  /* 0x000000611d00780c */ /* 0x040fe40004fa1670 */
[----:B------:R-:W-:Y:S01]  /*7060*/  F2FP.SATFINITE.E5M2.F32.PACK_AB_MERGE_C R13, RZ, R13, RZ ;  /* 0x0000000dff0d723e */ /* 0x000fe200048060ff */
[----:B------:R0:W-:Y:S01]  /*7070*/  @!P6 STG.E.U8 desc[UR18][R10.64+0x59], R5 ;  /* 0x000059050a00e986 */ /* 0x0001e2000c101112 */
[----:B------:R-:W-:-:S02]  /*7080*/  ISETP.LT.OR P6, PT, R29, 0x62, !P1 ;  /* 0x000000621d00780c */ /* 0x000fc40004fc1670 */
[----:B------:R-:W-:Y:S01]  /*7090*/  F2FP.SATFINITE.E5M2.F32.PACK_AB_MERGE_C R15, RZ, R15, RZ ;  /* 0x0000000fff0f723e */ /* 0x000fe200048060ff */
[----:B------:R-:W-:Y:S01]  /*70a0*/  @!P3 STG.E.U8 desc[UR18][R6.64+0x58], R95 ;  /* 0x0000585f0600b986 */ /* 0x000fe2000c101112 */
[----:B-1----:R-:W-:Y:S02]  /*70b0*/  F2FP.SATFINITE.E5M2.F32.PACK_AB_MERGE_C R25, RZ, R90, RZ ;  /* 0x0000005aff19723e */ /* 0x002fe400048060ff */
[----:B------:R-:W-:-:S03]  /*70c0*/  ISETP.LT.OR P3, PT, R29, 0x61, !P0 ;  /* 0x000000611d00780c */ /* 0x000fc60004761670 */
[----:B------:R1:W-:Y:S01]  /*70d0*/  @!P4 STG.E.U8 desc[UR18][R6.64+0x59], R25 ;  /* 0x000059190600c986 */ /* 0x0003e2000c101112 */
[C---:B------:R-:W-:Y:S02]  /*70e0*/  ISETP.LT.OR P4, PT, R29.reuse, 0x62, !P0 ;  /* 0x000000621d00780c */ /* 0x040fe40004781670 */
[----:B0-----:R-:W-:Y:S01]  /*70f0*/  F2FP.SATFINITE.E5M2.F32.PACK_AB_MERGE_C R5, RZ, R88, RZ ;  /* 0x00000058ff05723e */ /* 0x001fe200048060ff */
[----:B------:R-:W-:Y:S01]  /*7100*/  @!P5 STG.E.U8 desc[UR18][R10.64+0x60], R93 ;  /* 0x0000605d0a00d986 */ /* 0x000fe2000c101112 */
[----:B------:R-:W-:-:S03]  /*7110*/  ISETP.LT.OR P5, PT, R29, 0x69, !P1 ;  /* 0x000000691d00780c */ /* 0x000fc60004fa1670 */
[----:B------:R0:W-:Y:S01]  /*7120*/  @!P6 STG.E.U8 desc[UR18][R10.64+0x61], R5 ;  /* 0x000061050a00e986 */ /* 0x0001e2000c101112 */
[C---:B------:R-:W-:Y:S02]  /*7130*/  ISETP.LT.OR P6, PT, R29.reuse, 0x6a, !P1 ;  /* 0x0000006a1d00780c */ /* 0x040fe40004fc1670 */
[----:B-1----:R-:W-:Y:S01]  /*7140*/  F2FP.SATFINITE.E5M2.F32.PACK_AB_MERGE_C R25, RZ, R22, RZ ;  /* 0x00000016ff19723e */ /* 0x002fe200048060ff */
[----:B------:R-:W-:Y:S01]  /*7150*/  @!P3 STG.E.U8 desc[UR18][R6.64+0x60], R91 ;  /* 0x0000605b0600b986 */ /* 0x000fe2000c101112 */
        /* <DEDUP_REMOVED lines=11> */
[----:B------:R-:W-:Y:S01]  /*7210*/  @!P4 STG.E.U8 desc[UR18][R6.64+0x69], R25 ;  /* 0x000069190600c986 */ /* 0x000fe2000c101112 */
[C---:B------:R-:W-:Y:S02]  /*7220*/  ISETP.LT.OR P4, PT, R29.reuse, 0x79, !P1 ;  /* 0x000000791d00780c */ /* 0x040fe40004f81670 */
[C---:B------:R-:W-:Y:S01]  /*7230*/  ISETP.LT.OR P1, PT, R29.reuse, 0x7a, !P1 ;  /* 0x0000007a1d00780c */ /* 0x040fe20004f21670 */
[----:B------:R1:W-:Y:S01]  /*7240*/  @!P5 STG.E.U8 desc[UR18][R10.64+0x70], R21 ;  /* 0x000070150a00d986 */ /* 0x0003e2000c101112 */
[C---:B------:R-:W-:Y:S02]  /*7250*/  ISETP.LT.OR P5, PT, R29.reuse, 0x72, !P0 ;  /* 0x000000721d00780c */ /* 0x040fe400047a1670 */
[----:B0-----:R-:W-:Y:S01]  /*7260*/  F2FP.SATFINITE.E5M2.F32.PACK_AB_MERGE_C R5, RZ, R16, RZ ;  /* 0x00000010ff05723e */ /* 0x001fe200048060ff */
[----:B------:R0:W-:Y:S01]  /*7270*/  @!P6 STG.E.U8 desc[UR18][R10.64+0x71], R17 ;  /* 0x000071110a00e986 */ /* 0x0001e2000c101112 */
[C---:B------:R-:W-:Y:S02]  /*7280*/  ISETP.LT.OR P6, PT, R29.reuse, 0x79, !P0 ;  /* 0x000000791d00780c */ /* 0x040fe400047c1670 */
[----:B------:R-:W-:Y:S01]  /*7290*/  ISETP.LT.OR P0, PT, R29, 0x7a, !P0 ;  /* 0x0000007a1d00780c */ /* 0x000fe20004701670 */
[----:B------:R2:W-:Y:S01]  /*72a0*/  @!P3 STG.E.U8 desc[UR18][R6.64+0x70], R19 ;  /* 0x000070130600b986 */ /* 0x0005e2000c101112 */
[----:B-1----:R-:W-:-:S05]  /*72b0*/  F2FP.SATFINITE.E5M2.F32.PACK_AB_MERGE_C R21, RZ, R14, RZ ;  /* 0x0000000eff15723e */ /* 0x002fca00048060ff */
[----:B------:R2:W-:Y:S01]  /*72c0*/  @!P5 STG.E.U8 desc[UR18][R6.64+0x71], R5 ;  /* 0x000071050600d986 */ /* 0x0005e2000c101112 */
[----:B0-----:R-:W-:-:S03]  /*72d0*/  F2FP.SATFINITE.E5M2.F32.PACK_AB_MERGE_C R17, RZ, R12, RZ ;  /* 0x0000000cff11723e */ /* 0x001fc600048060ff */
[----:B------:R2:W-:Y:S04]  /*72e0*/  @!P4 STG.E.U8 desc[UR18][R10.64+0x78], R13 ;  /* 0x0000780d0a00c986 */ /* 0x0005e8000c101112 */
[----:B------:R2:W-:Y:S04]  /*72f0*/  @!P1 STG.E.U8 desc[UR18][R10.64+0x79], R17 ;  /* 0x000079110a009986 */ /* 0x0005e8000c101112 */
[----:B------:R2:W-:Y:S04]  /*7300*/  @!P6 STG.E.U8 desc[UR18][R6.64+0x78], R15 ;  /* 0x0000780f0600e986 */ /* 0x0005e8000c101112 */
[----:B------:R2:W-:Y:S02]  /*7310*/  @!P0 STG.E.U8 desc[UR18][R6.64+0x79], R21 ;  /* 0x0000791506008986 */ /* 0x0005e4000c101112 */
.L_x_161:
[----:B------:R-:W-:Y:S05]  /*7320*/  BSYNC B0 ;  /* 0x0000000000007941 */ /* 0x000fea0003800000 */
.L_x_31:
[----:B------:R-:W-:Y:S01]  /*7330*/  ULDC UR6, c[0x0][0xc] ;  /* 0x0000030000067ab9 */ /* 0x000fe20000000800 */
[----:B------:R-:W-:Y:S01]  /*7340*/  ULDC UR7, c[0x0][0x10] ;  /* 0x0000040000077ab9 */ /* 0x000fe20000000800 */
[----:B--2-45:R-:W2:Y:S01]  /*7350*/  LDC R5, c[0x0][0x14] ;  /* 0x00000500ff057b82 */ /* 0x034ea20000000800 */
[----:B------:R-:W-:Y:S01]  /*7360*/  UIMAD.WIDE.U32 UR6, UR6, UR7, URZ ;  /* 0x00000007060672a5 */ /* 0x000fe2000f8e003f */
[----:B0-----:R-:W-:Y:S01]  /*7370*/  PRMT R7, RZ, 0x7610, R7 ;  /* 0x00007610ff077816 */ /* 0x001fe20000000007 */
[----:B------:R-:W-:-:S04]  /*7380*/  IMAD.MOV.U32 R6, RZ, RZ, -0x1 ;  /* 0xffffffffff067424 */ /* 0x000fc800078e00ff */
[----:B--2---:R-:W-:-:S04]  /*7390*/  IMAD.WIDE.U32 R2, R5, UR6, R2 ;  /* 0x0000000605027c25 */ /* 0x004fc8000f8e0002 */
[----:B------:R-:W-:Y:S01]  /*73a0*/  IMAD R5, R5, UR7, RZ ;  /* 0x0000000705057c24 */ /* 0x000fe2000f8e02ff */
[----:B------:R-:W-:Y:S02]  /*73b0*/  ULDC.64 UR6, c[0x0][0x650] ;  /* 0x0001940000067ab9 */ /* 0x000fe40000000a00 */
[----:B------:R-:W-:Y:S01]  /*73c0*/  ISETP.GE.U32.AND P0, PT, R2, UR6, PT ;  /* 0x0000000602007c0c */ /* 0x000fe2000bf06070 */
[----:B------:R-:W-:Y:S02]  /*73d0*/  IMAD.IADD R3, R3, 0x1, R5 ;  /* 0x0000000103037824 */ /* 0x000fe400078e0205 */
[----:B------:R-:W-:-:S03]  /*73e0*/  IMAD.MOV.U32 R5, RZ, RZ, -0x1 ;  /* 0xffffffffff057424 */ /* 0x000fc600078e00ff */
[----:B------:R-:W-:-:S13]  /*73f0*/  ISETP.GE.U32.AND.EX P0, PT, R3, UR7, PT, P0 ;  /* 0x0000000703007c0c */ /* 0x000fda000bf06100 */
[----:B------:R-:W-:Y:S05]  /*7400*/  @P0 BRA `(.L_x_162) ;  /* 0x0000000400600947 */ /* 0x000fea0003800000 */
[----:B------:R-:W0:Y:S01]  /*7410*/  S2R R20, SR_CTAID.X ;  /* 0x0000000000147919 */ /* 0x000e220000002500 */
[----:B------:R-:W2:Y:S01]  /*7420*/  LDC.64 R14, c[0x0][0x628] ;  /* 0x00018a00ff0e7b82 */ /* 0x000ea20000000a00 */
[----:B------:R-:W-:Y:S01]  /*7430*/  ULDC UR6, c[0x0][0x150] ;  /* 0x0000540000067ab9 */ /* 0x000fe20000000800 */
[----:B------:R-:W-:Y:S01]  /*7440*/  IMAD.MOV.U32 R12, RZ, RZ, R2 ;  /* 0x000000ffff0c7224 */ /* 0x000fe200078e0002 */
[----:B------:R-:W4:Y:S01]  /*7450*/  S2R R22, SR_CTAID.Y ;  /* 0x0000000000167919 */ /* 0x000f220000002600 */
[----:B------:R-:W-:-:S04]  /*7460*/  IMAD.MOV.U32 R13, RZ, RZ, R3 ;  /* 0x000000ffff0d7224 */ /* 0x000fc800078e0003 */
[----:B------:R-:W1:Y:S08]  /*7470*/  LDC R23, c[0x0][0x144] ;  /* 0x00005100ff177b82 */ /* 0x000e700000000800 */
[----:B------:R-:W1:Y:S08]  /*7480*/  LDC R16, c[0x0][0x630] ;  /* 0x00018c00ff107b82 */ /* 0x000e700000000800 */
[----:B------:R-:W1:Y:S01]  /*7490*/  LDC.64 R18, c[0x0][0x620] ;  /* 0x00018800ff127b82 */ /* 0x000e620000000a00 */
[----:B--2---:R-:W-:-:S04]  /*74a0*/  ISETP.NE.U32.AND P0, PT, R14, RZ, PT ;  /* 0x000000ff0e00720c */ /* 0x004fc80003f05070 */
[----:B------:R-:W-:Y:S02]  /*74b0*/  ISETP.NE.AND.EX P0, PT, R15, RZ, PT, P0 ;  /* 0x000000ff0f00720c */ /* 0x000fe40003f05300 */
[----:B0-----:R-:W-:-:S05]  /*74c0*/  I2FP.F32.U32 R5, R20 ;  /* 0x0000001400057245 */ /* 0x001fca0000201000 */
[----:B------:R-:W-:-:S04]  /*74d0*/  FMUL R5, R5, UR6 ;  /* 0x0000000605057c20 */ /* 0x000fc80008400000 */
[----:B------:R0:W2:Y:S02]  /*74e0*/  F2I.U32.TRUNC.NTZ R21, R5 ;  /* 0x0000000500157305 */ /* 0x0000a4000020f000 */
[----:B----4-:R-:W-:Y:S05]  /*74f0*/  @!P0 BRA `(.L_x_163) ;  /* 0x0000000000288947 */ /* 0x010fea0003800000 */
[----:B0-----:R-:W0:Y:S02]  /*7500*/  LDC R5, c[0x0][0x634] ;  /* 0x00018d00ff057b82 */ /* 0x001e240000000800 */
        /* <DEDUP_REMOVED lines=9> */
.L_x_163:
[-CC-:B-1----:R-:W-:Y:S01]  /*75a0*/  SHF.R.U64 R17, R12, R16.reuse, R13.reuse ;  /* 0x000000100c117219 */ /* 0x182fe2000000120d */
[----:B------:R-:W1:Y:S01]  /*75b0*/  LDC.64 R28, c[0x0][0x640] ;  /* 0x00019000ff1c7b82 */ /* 0x000e620000000a00 */
[----:B0-----:R-:W-:Y:S01]  /*75c0*/  SHF.R.U32.HI R5, RZ, R16, R13 ;  /* 0x00000010ff057219 */ /* 0x001fe2000001160d */
[----:B--2---:R-:W-:Y:S01]  /*75d0*/  IMAD.MOV R21, RZ, RZ, -R21 ;  /* 0x000000ffff157224 */ /* 0x004fe200078e0a15 */
[----:B------:R-:W-:Y:S01]  /*75e0*/  IADD3 R11, P0, RZ, -R17, RZ ;  /* 0x80000011ff0b7210 */ /* 0x000fe20007f1e0ff */
[----:B------:R-:W-:Y:S02]  /*75f0*/  ULDC UR6, c[0x0][0x154] ;  /* 0x0000550000067ab9 */ /* 0x000fe40000000800 */
[----:B------:R-:W-:Y:S02]  /*7600*/  IMAD R23, R23, R21, R20 ;  /* 0x0000001517177224 */ /* 0x000fe400078e0214 */
[----:B------:R-:W0:Y:S01]  /*7610*/  LDC R12, c[0x0][0x618] ;  /* 0x00018600ff0c7b82 */ /* 0x000e220000000800 */
[----:B------:R-:W-:-:S02]  /*7620*/  IMAD.X R5, RZ, RZ, ~R5, P0 ;  /* 0x000000ffff057224 */ /* 0x000fc400000e0e05 */
[----:B------:R-:W-:-:S04]  /*7630*/  IMAD.WIDE.U32 R6, R11, R18, R2 ;  /* 0x000000120b067225 */ /* 0x000fc800078e0002 */
[----:B------:R-:W-:Y:S01]  /*7640*/  IMAD R10, R5, R18, RZ ;  /* 0x00000012050a7224 */ /* 0x000fe200078e02ff */
[----:B------:R-:W2:Y:S03]  /*7650*/  LDC R24, c[0x0][0x608] ;  /* 0x00018200ff187b82 */ /* 0x000ea60000000800 */
[----:B------:R-:W-:Y:S02]  /*7660*/  IMAD R5, R11, R19, R10 ;  /* 0x000000130b057224 */ /* 0x000fe400078e020a */
[----:B------:R-:W-:Y:S02]  /*7670*/  IMAD.MOV.U32 R11, RZ, RZ, 0x1 ;  /* 0x00000001ff0b7424 */ /* 0x000fe400078e00ff */
[----:B------:R-:W-:Y:S01]  /*7680*/  IMAD.IADD R5, R7, 0x1, R5 ;  /* 0x0000000107057824 */ /* 0x000fe200078e0205 */
[----:B---3--:R-:W3:Y:S01]  /*7690*/  LDC R26, c[0x0][0x658] ;  /* 0x00019600ff1a7b82 */ /* 0x008ee20000000800 */
[----:B------:R-:W-:-:S02]  /*76a0*/  I2FP.F32.U32 R7, R22 ;  /* 0x0000001600077245 */ /* 0x000fc40000201000 */
[----:B-1----:R-:W-:-:S03]  /*76b0*/  ISETP.NE.U32.AND P0, PT, R28, RZ, PT ;  /* 0x000000ff1c00720c */ /* 0x002fc60003f05070 */
[----:B------:R-:W-:Y:S01]  /*76c0*/  FMUL R10, R7, UR6 ;  /* 0x00000006070a7c20 */ /* 0x000fe20008400000 */
[----:B------:R-:W-:Y:S01]  /*76d0*/  ISETP.NE.AND.EX P0, PT, R29, RZ, PT, P0 ;  /* 0x000000ff1d00720c */ /* 0x000fe20003f05300 */
[----:B------:R-:W1:Y:S01]  /*76e0*/  LDC R21, c[0x0][0x148] ;  /* 0x00005200ff157b82 */ /* 0x000e620000000800 */
[-CC-:B0-----:R-:W-:Y:S01]  /*76f0*/  SHF.R.U64 R16, R6, R12.reuse, R5.reuse ;  /* 0x0000000c06107219 */ /* 0x181fe20000001205 */
[----:B------:R0:W4:Y:S01]  /*7700*/  F2I.U32.TRUNC.NTZ R18, R10 ;  /* 0x0000000a00127305 */ /* 0x000122000020f000 */
[----:B------:R-:W-:Y:S01]  /*7710*/  SHF.R.U32.HI R5, RZ, R12, R5 ;  /* 0x0000000cff057219 */ /* 0x000fe20000011605 */
[----:B------:R-:W-:-:S04]  /*7720*/  IMAD.MOV.U32 R7, RZ, RZ, -0x1 ;  /* 0xffffffffff077424 */ /* 0x000fc800078e00ff */
[----:B------:R-:W0:Y:S01]  /*7730*/  LDC R20, c[0x0][0x600] ;  /* 0x00018000ff147b82 */ /* 0x000e220000000800 */
[-CC-:B--2---:R-:W-:Y:S02]  /*7740*/  SHF.R.U64 R14, R16, R24.reuse, R5.reuse ;  /* 0x00000018100e7219 */ /* 0x184fe40000001205 */
[----:B------:R-:W-:-:S05]  /*7750*/  SHF.R.U32.HI R5, RZ, R24, R5 ;  /* 0x00000018ff057219 */ /* 0x000fca0000011605 */
[----:B------:R-:W2:Y:S01]  /*7760*/  LDC R27, c[0x0][0x648] ;  /* 0x00019200ff1b7b82 */ /* 0x000ea20000000800 */
[-C--:B---3--:R-:W-:Y:S02]  /*7770*/  SHF.L.U32 R6, R7, R26.reuse, RZ ;  /* 0x0000001a07067219 */ /* 0x088fe400000006ff */
[-CC-:B------:R-:W-:Y:S02]  /*7780*/  SHF.R.U64 R19, R14, R26.reuse, R5.reuse ;  /* 0x0000001a0e137219 */ /* 0x180fe40000001205 */
[----:B------:R-:W-:Y:S02]  /*7790*/  SHF.R.U32.HI R7, RZ, R26, R5 ;  /* 0x0000001aff077219 */ /* 0x000fe40000011605 */
[----:B------:R-:W-:Y:S01]  /*77a0*/  LOP3.LUT R25, RZ, R6, RZ, 0x33, !PT ;  /* 0x00000006ff197212 */ /* 0x000fe200078e33ff */
[----:B------:R-:W3:Y:S01]  /*77b0*/  LDC R30, c[0x0][0x638] ;  /* 0x00018e00ff1e7b82 */ /* 0x000ee20000000800 */
[----:B------:R-:W-:Y:S01]  /*77c0*/  SHF.L.U32 R26, R11, R26, RZ ;  /* 0x0000001a0b1a7219 */ /* 0x000fe200000006ff */
[----:B------:R-:W-:-:S06]  /*77d0*/  IMAD.MOV.U32 R6, RZ, RZ, R19 ;  /* 0x000000ffff067224 */ /* 0x000fcc00078e0013 */
[----:B------:R-:W0:Y:S01]  /*77e0*/  LDC R31, c[0x0][0x610] ;  /* 0x00018400ff1f7b82 */ /* 0x000e220000000800 */
[----:B----4-:R-:W-:Y:S05]  /*77f0*/  @!P0 BRA `(.L_x_164) ;  /* 0x0000000000288947 */ /* 0x010fea0003800000 */
[----:B------:R-:W4:Y:S02]  /*7800*/  LDC R6, c[0x0][0x64c] ;  /* 0x00019300ff067b82 */ /* 0x000f240000000800 */
[----:B----4-:R-:W-:-:S05]  /*7810*/  IADD3 R5, P0, R19, R6, RZ ;  /* 0x0000000613057210 */ /* 0x010fca0007f1e0ff */
[----:B------:R-:W-:-:S04]  /*7820*/  IMAD.X R15, RZ, RZ, R7, P0 ;  /* 0x000000ffff0f7224 */ /* 0x000fc800000e0607 */
[----:B------:R-:W-:-:S04]  /*7830*/  IMAD.WIDE.U32 R6, R15, R28, RZ ;  /* 0x0000001c0f067225 */ /* 0x000fc800078e00ff */
[----:B0-----:R-:W-:-:S04]  /*7840*/  IMAD.WIDE.U32 R10, P0, R5, R29, R6 ;  /* 0x0000001d050a7225 */ /* 0x001fc80007800006 */
[----:B------:R-:W-:-:S04]  /*7850*/  IMAD.WIDE.U32 R6, R5, R28, RZ ;  /* 0x0000001c05067225 */ /* 0x000fc800078e00ff */
[----:B------:R-:W-:Y:S01]  /*7860*/  IMAD.X R13, RZ, RZ, RZ, P0 ;  /* 0x000000ffff0d7224 */ /* 0x000fe200000e06ff */
[----:B------:R-:W-:Y:S01]  /*7870*/  IADD3 RZ, P0, R7, R10, RZ ;  /* 0x0000000a07ff7210 */ /* 0x000fe20007f1e0ff */
[----:B------:R-:W-:-:S04]  /*7880*/  IMAD.MOV.U32 R12, RZ, RZ, R11 ;  /* 0x000000ffff0c7224 */ /* 0x000fc800078e000b */
[----:B------:R-:W-:-:S08]  /*7890*/  IMAD.WIDE.U32.X R6, R15, R29, R12, P0 ;  /* 0x0000001d0f067225 */ /* 0x000fd000000e040c */
.L_x_164:
[----:B--2---:R-:W-:Y:S01]  /*78a0*/  SHF.R.U64 R5, R6, R27, R7 ;  /* 0x0000001b06057219 */ /* 0x004fe20000001207 */
[----:B0-----:R-:W-:Y:S01]  /*78b0*/  VIADD R7, R20, 0xffffffff ;  /* 0xffffffff14077836 */ /* 0x001fe20000000000 */
[----:B------:R-:W-:Y:S01]  /*78c0*/  LOP3.LUT R28, R14, R25, RZ, 0xc0, !PT ;  /* 0x000000190e1c7212 */ /* 0x000fe200078ec0ff */
[----:B------:R-:W-:Y:S02]  /*78d0*/  IMAD.MOV R18, RZ, RZ, -R18 ;  /* 0x000000ffff127224 */ /* 0x000fe400078e0a12 */
[----:B------:R-:W-:Y:S01]  /*78e0*/  IMAD.MOV R6, RZ, RZ, -R5 ;  /* 0x000000ffff067224 */ /* 0x000fe200078e0a05 */
[----:B------:R-:W-:Y:S01]  /*78f0*/  LOP3.LUT R16, R16, R7, RZ, 0xc0, !PT ;  /* 0x0000000710107212 */ /* 0x000fe200078ec0ff */
[----:B------:R-:W-:Y:S02]  /*7900*/  IMAD R28, R26, R5, R28 ;  /* 0x000000051a1c7224 */ /* 0x000fe400078e021c */
[----:B-1----:R-:W-:Y:S02]  /*7910*/  @P2 IMAD R23, R21, R18, R22 ;  /* 0x0000001215172224 */ /* 0x002fe400078e0216 */
[----:B---3--:R-:W-:-:S02]  /*7920*/  IMAD R5, R6, R30, R19 ;  /* 0x0000001e06057224 */ /* 0x008fc400078e0213 */
[----:B------:R-:W-:Y:S02]  /*7930*/  IMAD R28, R28, R31, R23 ;  /* 0x0000001f1c1c7224 */ /* 0x000fe400078e0217 */
[----:B------:R-:W-:Y:S02]  /*7940*/  IMAD R5, R5, R20, R16 ;  /* 0x0000001405057224 */ /* 0x000fe400078e0210 */
[----:B------:R-:W-:-:S03]  /*7950*/  IMAD.MOV.U32 R7, RZ, RZ, 0x1 ;  /* 0x00000001ff077424 */ /* 0x000fc600078e00ff */
[----:B------:R-:W-:Y:S02]  /*7960*/  SEL R6, R5, R28, !P2 ;  /* 0x0000001c05067207 */ /* 0x000fe40005000000 */
[----:B------:R-:W-:Y:S01]  /*7970*/  SEL R28, R28, R5, !P2 ;  /* 0x000000051c1c7207 */ /* 0x000fe20005000000 */
[----:B------:R-:W-:-:S07]  /*7980*/  IMAD.MOV.U32 R5, RZ, RZ, R17 ;  /* 0x000000ffff057224 */ /* 0x000fce00078e0011 */
.L_x_162:
[----:B------:R-:W-:Y:S01]  /*7990*/  UIADD3 UR5, UR9, UR5, URZ ;  /* 0x0000000509057290 */ /* 0x000fe2000fffe03f */
[----:B------:R-:W-:Y:S01]  /*79a0*/  LOP3.LUT P0, RZ, R7, 0xff, RZ, 0xc0, !PT ;  /* 0x000000ff07ff7812 */ /* 0x000fe2000780c0ff */
[----:B------:R-:W-:Y:S02]  /*79b0*/  IMAD.MOV.U32 R7, RZ, RZ, R28 ;  /* 0x000000ffff077224 */ /* 0x000fe400078e001c */
[----:B------:R-:W-:Y:S02]  /*79c0*/  USHF.R.U32.HI UR6, URZ, 0x2, UR5 ;  /* 0x000000023f067899 */ /* 0x000fe40008011605 */
[----:B------:R-:W-:Y:S02]  /*79d0*/  UISETP.GT.U32.AND UP1, UPT, UR5, 0x3, UPT ;  /* 0x000000030500788c */ /* 0x000fe4000bf24070 */
[----:B------:R-:W-:Y:S02]  /*79e0*/  ULOP3.LUT UR6, UR6, 0x1, URZ, 0xc0, !UPT ;  /* 0x0000000106067892 */ /* 0x000fe4000f8ec03f */
[----:B------:R-:W-:-:S02]  /*79f0*/  UISETP.LT.U32.AND UP1, UPT, UR9, 0x4, UP1 ;  /* 0x000000040900788c */ /* 0x000fc40008f21070 */
[----:B------:R-:W-:Y:S02]  /*7a00*/  UISETP.NE.U32.AND UP0, UPT, UR6, 0x1, UPT ;  /* 0x000000010600788c */ /* 0x000fe4000bf05070 */
[----:B------:R-:W-:Y:S02]  /*7a10*/  USEL UR7, URZ, 0x1, !UP1 ;  /* 0x000000013f077887 */ /* 0x000fe4000c800000 */
[----:B------:R-:W-:Y:S02]  /*7a20*/  UISETP.GT.U32.AND UP0, UPT, UR9, 0x3, !UP0 ;  /* 0x000000030900788c */ /* 0x000fe4000c704070 */
[----:B------:R-:W-:Y:S02]  /*7a30*/  ULOP3.LUT UR5, UR5, 0x3, URZ, 0xc0, !UPT ;  /* 0x0000000305057892 */ /* 0x000fe4000f8ec03f */
[----:B------:R-:W-:-:S04]  /*7a40*/  USEL UR6, URZ, 0x1, !UP0 ;  /* 0x000000013f067887 */ /* 0x000fc8000c000000 */
[----:B------:R-:W-:Y:S01]  /*7a50*/  ULOP3.LUT UR4, UR6, UR4, UR7, 0x96, !UPT ;  /* 0x0000000406047292 */ /* 0x000fe2000f8e9607 */
[----:B------:R-:W-:Y:S11]  /*7a60*/  @P0 BRA `(.L_x_165) ;  /* 0xffffff94002c0947 */ /* 0x000ff6000383ffff */
[----:B------:R-:W-:Y:S05]  /*7a70*/  EXIT ;  /* 0x000000000000794d */ /* 0x000fea0003800000 */
.L_x_3:
[----:B0-----:R-:W-:Y:S01]  /*7a80*/  ULDC.64 UR4, c[0x0][0x650] ;  /* 0x0001940000047ab9 */ /* 0x001fe20000000a00 */
        /* <DEDUP_REMOVED lines=25> */
.L_x_167:
[--C-:B------:R-:W-:Y:S01]  /*7c20*/  SHF.R.U64 R16, R14, R18, R15.reuse ;  /* 0x000000120e107219 */ /* 0x100fe2000000120f */
[----:B------:R-:W0:Y:S01]  /*7c30*/  LDC R22, c[0x0][0x618] ;  /* 0x00018600ff167b82 */ /* 0x000e220000000800 */
[----:B------:R-:W-:Y:S01]  /*7c40*/  I2FP.F32.U32 R7, R8 ;  /* 0x0000000800077245 */ /* 0x000fe20000201000 */
[----:B------:R-:W-:Y:S01]  /*7c50*/  ULDC UR4, c[0x0][0x150] ;  /* 0x0000540000047ab9 */ /* 0x000fe20000000800 */
[----:B------:R-:W-:Y:S02]  /*7c60*/  SHF.R.U32.HI R6, RZ, R18, R15 ;  /* 0x00000012ff067219 */ /* 0x000fe4000001160f */
[----:B------:R-:W-:Y:S01]  /*7c70*/  IADD3 R9, P0, RZ, -R16, RZ ;  /* 0x80000010ff097210 */ /* 0x000fe20007f1e0ff */
[----:B------:R-:W-:Y:S01]  /*7c80*/  FMUL R13, R7, UR4 ;  /* 0x00000004070d7c20 */ /* 0x000fe20008400000 */
[----:B------:R-:W-:Y:S01]  /*7c90*/  ULDC UR4, c[0x0][0x154] ;  /* 0x0000550000047ab9 */ /* 0x000fe20000000800 */
[----:B------:R-:W1:Y:S02]  /*7ca0*/  LDC.64 R24, c[0x0][0x640] ;  /* 0x00019000ff187b82 */ /* 0x000e640000000a00 */
[----:B------:R-:W-:-:S02]  /*7cb0*/  IMAD.X R11, RZ, RZ, ~R6, P0 ;  /* 0x000000ffff0b7224 */ /* 0x000fc400000e0e06 */
[----:B------:R-:W2:Y:S01]  /*7cc0*/  F2I.U32.TRUNC.NTZ R13, R13 ;  /* 0x0000000d000d7305 */ /* 0x000ea2000020f000 */
[----:B------:R-:W-:-:S03]  /*7cd0*/  IMAD.WIDE.U32 R6, R9, R20, R2 ;  /* 0x0000001409067225 */ /* 0x000fc600078e0002 */
[----:B------:R-:W3:Y:S01]  /*7ce0*/  LDC R15, c[0x0][0x144] ;  /* 0x00005100ff0f7b82 */ /* 0x000ee20000000800 */
[----:B------:R-:W-:-:S04]  /*7cf0*/  IMAD R12, R11, R20, RZ ;  /* 0x000000140b0c7224 */ /* 0x000fc800078e02ff */
[----:B------:R-:W-:Y:S02]  /*7d00*/  IMAD R9, R9, R21, R12 ;  /* 0x0000001509097224 */ /* 0x000fe400078e020c */
[----:B------:R-:W-:Y:S01]  /*7d10*/  IMAD.MOV.U32 R12, RZ, RZ, -0x1 ;  /* 0xffffffffff0c7424 */ /* 0x000fe200078e00ff */
[----:B------:R-:W4:Y:S01]  /*7d20*/  LDC R18, c[0x0][0x608] ;  /* 0x00018200ff127b82 */ /* 0x000f220000000800 */
[----:B------:R-:W-:Y:S01]  /*7d30*/  IMAD.IADD R7, R7, 0x1, R9 ;  /* 0x0000000107077824 */ /* 0x000fe200078e0209 */
[----:B------:R-:W-:-:S04]  /*7d40*/  I2FP.F32.U32 R9, R10 ;  /* 0x0000000a00097245 */ /* 0x000fc80000201000 */
[-C--:B0-----:R-:W-:Y:S01]  /*7d50*/  SHF.R.U64 R14, R6, R22.reuse, R7 ;  /* 0x00000016060e7219 */ /* 0x081fe20000001207 */
[----:B--2---:R-:W-:Y:S01]  /*7d60*/  IMAD.MOV R6, RZ, RZ, -R13 ;  /* 0x000000ffff067224 */ /* 0x004fe200078e0a0d */
[----:B------:R-:W0:Y:S01]  /*7d70*/  LDC R11, c[0x0][0x658] ;  /* 0x00019600ff0b7b82 */ /* 0x000e220000000800 */
[----:B-1----:R-:W-:Y:S01]  /*7d80*/  ISETP.NE.U32.AND P0, PT, R24, RZ, PT ;  /* 0x000000ff1800720c */ /* 0x002fe20003f05070 */
[----:B------:R-:W-:Y:S01]  /*7d90*/  FMUL R9, R9, UR4 ;  /* 0x0000000409097c20 */ /* 0x000fe20008400000 */
[----:B------:R-:W-:Y:S02]  /*7da0*/  SHF.R.U32.HI R7, RZ, R22, R7 ;  /* 0x00000016ff077219 */ /* 0x000fe40000011607 */
[----:B------:R-:W-:-:S03]  /*7db0*/  ISETP.NE.AND.EX P0, PT, R25, RZ, PT, P0 ;  /* 0x000000ff1900720c */ /* 0x000fc60003f05300 */
[----:B------:R-:W1:Y:S01]  /*7dc0*/  LDC R21, c[0x0][0x148] ;  /* 0x00005200ff157b82 */ /* 0x000e620000000800 */
[----:B---3--:R-:W-:Y:S02]  /*7dd0*/  IMAD R22, R15, R6, R8 ;  /* 0x000000060f167224 */ /* 0x008fe400078e0208 */
[----:B------:R-:W-:-:S05]  /*7de0*/  IMAD.MOV.U32 R8, RZ, RZ, 0x1 ;  /* 0x00000001ff087424 */ /* 0x000fca00078e00ff */
[----:B------:R-:W2:Y:S01]  /*7df0*/  LDC R20, c[0x0][0x600] ;  /* 0x00018000ff147b82 */ /* 0x000ea20000000800 */
[-CC-:B----4-:R-:W-:Y:S02]  /*7e00*/  SHF.R.U64 R17, R14, R18.reuse, R7.reuse ;  /* 0x000000120e117219 */ /* 0x190fe40000001207 */
[----:B------:R-:W-:Y:S02]  /*7e10*/  SHF.R.U32.HI R6, RZ, R18, R7 ;  /* 0x00000012ff067219 */ /* 0x000fe40000011607 */
[----:B------:R3:W4:Y:S03]  /*7e20*/  F2I.U32.TRUNC.NTZ R18, R9 ;  /* 0x0000000900127305 */ /* 0x000726000020f000 */
[----:B------:R-:W1:Y:S01]  /*7e30*/  LDC R23, c[0x0][0x648] ;  /* 0x00019200ff177b82 */ /* 0x000e620000000800 */
[-C--:B0-----:R-:W-:Y:S02]  /*7e40*/  SHF.R.U64 R19, R17, R11.reuse, R6 ;  /* 0x0000000b11137219 */ /* 0x081fe40000001206 */
[----:B------:R-:W-:-:S02]  /*7e50*/  SHF.L.U32 R12, R12, R11, RZ ;  /* 0x0000000b0c0c7219 */ /* 0x000fc400000006ff */
[-C--:B------:R-:W-:Y:S01]  /*7e60*/  SHF.R.U32.HI R7, RZ, R11.reuse, R6 ;  /* 0x0000000bff077219 */ /* 0x080fe20000011606 */
[----:B------:R-:W-:Y:S01]  /*7e70*/  IMAD.MOV.U32 R6, RZ, RZ, R19 ;  /* 0x000000ffff067224 */ /* 0x000fe200078e0013 */
[----:B------:R-:W-:Y:S01]  /*7e80*/  SHF.L.U32 R27, R8, R11, RZ ;  /* 0x0000000b081b7219 */ /* 0x000fe200000006ff */
[----:B------:R-:W0:Y:S01]  /*7e90*/  LDC R26, c[0x0][0x638] ;  /* 0x00018e00ff1a7b82 */ /* 0x000e220000000800 */
[----:B------:R-:W-:-:S07]  /*7ea0*/  LOP3.LUT R28, RZ, R12, RZ, 0x33, !PT ;  /* 0x0000000cff1c7212 */ /* 0x000fce00078e33ff */
[----:B------:R-:W0:Y:S01]  /*7eb0*/  LDC R29, c[0x0][0x610] ;  /* 0x00018400ff1d7b82 */ /* 0x000e220000000800 */
[----:B---34-:R-:W-:Y:S05]  /*7ec0*/  @!P0 BRA `(.L_x_168) ;  /* 0x0000000000288947 */ /* 0x018fea0003800000 */
        /* <DEDUP_REMOVED lines=10> */
.L_x_168:
[----:B-1----:R-:W-:Y:S01]  /*7f70*/  SHF.R.U64 R7, R6, R23, R7 ;  /* 0x0000001706077219 */ /* 0x002fe20000001207 */
[----:B--2---:R-:W-:Y:S01]  /*7f80*/  VIADD R9, R20, 0xffffffff ;  /* 0xffffffff14097836 */ /* 0x004fe20000000000 */
[----:B------:R-:W-:Y:S01]  /*7f90*/  LOP3.LUT R6, R17, R28, RZ, 0xc0, !PT ;  /* 0x0000001c11067212 */ /* 0x000fe200078ec0ff */
[----:B------:R-:W-:Y:S02]  /*7fa0*/  IMAD.MOV R18, RZ, RZ, -R18 ;  /* 0x000000ffff127224 */ /* 0x000fe400078e0a12 */
[----:B------:R-:W-:Y:S02]  /*7fb0*/  IMAD.MOV R8, RZ, RZ, -R7 ;  /* 0x000000ffff087224 */ /* 0x000fe400078e0a07 */
[----:B------:R-:W-:Y:S01]  /*7fc0*/  IMAD R11, R27, R7, R6 ;  /* 0x000000071b0b7224 */ /* 0x000fe200078e0206 */
[----:B------:R-:W-:Y:S01]  /*7fd0*/  LOP3.LUT R7, R14, R9, RZ, 0xc0, !PT ;  /* 0x000000090e077212 */ /* 0x000fe200078ec0ff */
[----:B------:R-:W-:Y:S02]  /*7fe0*/  @P2 IMAD R22, R21, R18, R10 ;  /* 0x0000001215162224 */ /* 0x000fe400078e020a */
[----:B0-----:R-:W-:-:S02]  /*7ff0*/  IMAD R6, R8, R26, R19 ;  /* 0x0000001a08067224 */ /* 0x001fc400078e0213 */
[----:B------:R-:W-:Y:S02]  /*8000*/  IMAD R11, R11, R29, R22 ;  /* 0x0000001d0b0b7224 */ /* 0x000fe400078e0216 */
[----:B------:R-:W-:Y:S02]  /*8010*/  IMAD R6, R6, R20, R7 ;  /* 0x0000001406067224 */ /* 0x000fe400078e0207 */
[----:B------:R-:W-:-:S03]  /*8020*/  IMAD.MOV.U32 R8, RZ, RZ, 0x1 ;  /* 0x00000001ff087424 */ /* 0x000fc600078e00ff */
[----:B------:R-:W-:Y:S02]  /*8030*/  SEL R15, R6, R11, !P2 ;  /* 0x0000000b060f7207 */ /* 0x000fe40005000000 */
[----:B------:R-:W-:Y:S01]  /*8040*/  SEL R11, R11, R6, !P2 ;  /* 0x000000060b0b7207 */ /* 0x000fe20005000000 */
[----:B------:R-:W-:Y:S01]  /*8050*/  IMAD.MOV.U32 R6, RZ, RZ, R16 ;  /* 0x000000ffff067224 */ /* 0x000fe200078e0010 */
[----:B------:R-:W-:-:S07]  /*8060*/  PRMT R7, R8, 0x7610, R7 ;  /* 0x0000761008077816 */ /* 0x000fce0000000007 */
.L_x_166:
[----:B------:R-:W-:-:S08]  /*8070*/  NOP ;  /* 0x0000000000007918 */ /* 0x000fd00000000000 */
[----:B------:R-:W0:-:S00]  /*8080*/  USETMAXREG.DEALLOC.CTAPOOL 0x28 ;  /* 0x00000028000079c8 */ /* 0x000e0000080e0500 */
[----:B0-----:R-:W-:-:S13]  /*8090*/  ISETP.NE.AND P0, PT, R5, RZ, PT ;  /* 0x000000ff0500720c */ /* 0x001fda0003f05270 */
[----:B------:R-:W-:Y:S05]  /*80a0*/  @P0 EXIT ;  /* 0x000000000000094d */ /* 0x000fea0003800000 */
[----:B------:R-:W-:Y:S01]  /*80b0*/  LOP3.LUT P0, RZ, R7, 0xff, RZ, 0xc0, !PT ;  /* 0x000000ff07ff7812 */ /* 0x000fe2000780c0ff */
[----:B------:R-:W-:Y:S02]  /*80c0*/  IMAD.MOV.U32 R12, RZ, RZ, 0x1 ;  /* 0x00000001ff0c7424 */ /* 0x000fe400078e00ff */
[----:B------:R-:W-:-:S10]  /*80d0*/  IMAD.MOV.U32 R5, RZ, RZ, RZ ;  /* 0x000000ffff057224 */ /* 0x000fd400078e00ff */
[----:B------:R-:W-:Y:S05]  /*80e0*/  @!P0 BRA `(.L_x_169) ;  /* 0x0000000c002c8947 */ /* 0x000fea0003800000 */
[----:B------:R-:W0:Y:S01]  /*80f0*/  LDC R5, c[0x0][0x28c] ;  /* 0x0000a300ff057b82 */ /* 0x000e220000000800 */
[----:B------:R-:W-:Y:S01]  /*8100*/  ULDC UR5, c[0x0][0x600] ;  /* 0x0001800000057ab9 */ /* 0x000fe20000000800 */
[----:B------:R-:W-:Y:S01]  /*8110*/  ULDC UR4, c[0x0][0xc] ;  /* 0x0000030000047ab9 */ /* 0x000fe20000000800 */
[----:B------:R-:W-:Y:S01]  /*8120*/  UIADD3 UR16, UR5, -0x1, URZ ;  /* 0xffffffff05107890 */ /* 0x000fe2000fffe03f */
[C---:B------:R-:W-:Y:S01]  /*8130*/  LOP3.LUT P4, RZ, R0.reuse, 0x7f, RZ, 0xc0, !PT ;  /* 0x0000007f00ff7812 */ /* 0x040fe2000788c0ff */
[----:B------:R-:W-:Y:S01]  /*8140*/  ULDC UR6, c[0x0][0x658] ;  /* 0x0001960000067ab9 */ /* 0x000fe20000000800 */
[----:B------:R-:W-:Y:S01]  /*8150*/  ULDC UR5, c[0x0][0x10] ;  /* 0x0000040000057ab9 */ /* 0x000fe20000000800 */
[----:B------:R-:W-:Y:S01]  /*8160*/  UMOV UR7, 0xffffffff ;  /* 0xffffffff00077882 */ /* 0x000fe20000000000 */
[----:B------:R-:W-:Y:S01]  /*8170*/  UMOV UR8, 0x1 ;  /* 0x0000000100087882 */ /* 0x000fe20000000000 */
[----:B------:R-:W-:Y:S01]  /*8180*/  UIMAD.WIDE.U32 UR4, UR4, UR5, URZ ;  /* 0x00000005040472a5 */ /* 0x000fe2000f8e003f */
[----:B------:R-:W-:Y:S01]  /*8190*/  LOP3.LUT P0, RZ, R0, 0x1f, RZ, 0xc0, !PT ;  /* 0x0000001f00ff7812 */ /* 0x000fe2000780c0ff */
[----:B------:R-:W-:Y:S01]  /*81a0*/  USHF.L.U32 UR7, UR7, UR6, URZ ;  /* 0x0000000607077299 */ /* 0x000fe2000800063f */
[----:B------:R-:W-:Y:S01]  /*81b0*/  BSSY B0, `(.L_x_169) ;  /* 0x00000be000007945 */ /* 0x000fe20003800000 */
[----:B------:R-:W-:Y:S01]  /*81c0*/  USHF.L.U32 UR18, UR8, UR6, URZ ;  /* 0x0000000608127299 */ /* 0x000fe2000800063f */
[----:B------:R-:W-:Y:S01]  /*81d0*/  IMAD.MOV.U32 R14, RZ, RZ, 0x1 ;  /* 0x00000001ff0e7424 */ /* 0x000fe200078e00ff */
[----:B------:R-:W-:Y:S01]  /*81e0*/  LOP3.LUT R17, R4, 0x2, RZ, 0xfc, !PT ;  /* 0x0000000204117812 */ /* 0x000fe200078efcff */
[----:B------:R-:W-:Y:S01]  /*81f0*/  ULDC UR6, c[0x0][0x14] ;  /* 0x0000050000067ab9 */ /* 0x000fe20000000800 */
[----:B------:R-:W-:Y:S01]  /*8200*/  PLOP3.LUT P0, PT, P0, P4, PT, 0x8a, 0x0 ;  /* 0x000000000000781c */ /* 0x000fe20000709172 */
[----:B------:R-:W-:Y:S01]  /*8210*/  UIMAD.WIDE.U32 UR20, UR4, UR6, URZ ;  /* 0x00000006041472a5 */ /* 0x000fe2000f8e003f */
[----:B------:R-:W-:Y:S01]  /*8220*/  IMAD.MOV.U32 R12, RZ, RZ, 0x1 ;  /* 0x00000001ff0c7424 */ /* 0x000fe200078e00ff */
[----:B------:R-:W-:-:S02]  /*8230*/  UIMAD UR13, UR5, UR6, URZ ;  /* 0x00000006050d72a4 */ /* 0x000fc4000f8e023f */
[----:B------:R-:W-:Y:S01]  /*8240*/  ULOP3.LUT UR17, URZ, UR7, URZ, 0x33, !UPT ;  /* 0x000000073f117292 */ /* 0x000fe2000f8e333f */
[----:B0-----:R-:W-:Y:S01]  /*8250*/  VIADD R5, R5, 0x1f ;  /* 0x0000001f05057836 */ /* 0x001fe20000000000 */
[----:B------:R-:W-:Y:S01]  /*8260*/  UIADD3 UR13, UR21, UR13, URZ ;  /* 0x0000000d150d7290 */ /* 0x000fe2000fffe03f */
[----:B------:R-:W-:-:S03]  /*8270*/  ULDC.64 UR22, c[0x0][0x198] ;  /* 0x0000660000167ab9 */ /* 0x000fc60000000a00 */
[----:B------:R-:W-:-:S04]  /*8280*/  SHF.R.S32.HI R8, RZ, 0x1f, R5 ;  /* 0x0000001fff087819 */ /* 0x000fc80000011405 */
[----:B------:R-:W-:Y:S01]  /*8290*/  LEA.HI R8, R8, R5, RZ, 0x5 ;  /* 0x0000000508087211 */ /* 0x000fe200078f28ff */
[----:B------:R-:W-:-:S03]  /*82a0*/  IMAD.MOV.U32 R5, RZ, RZ, RZ ;  /* 0x000000ffff057224 */ /* 0x000fc600078e00ff */
[----:B------:R-:W-:-:S05]  /*82b0*/  SHF.R.S32.HI R16, RZ, 0x5, R8 ;  /* 0x00000005ff107819 */ /* 0x000fca0000011408 */
[----:B------:R-:W-:-:S07]  /*82c0*/  VIADD R13, R16, 0x1 ;  /* 0x00000001100d7836 */ /* 0x000fce0000000000 */
.L_x_181:
[----:B------:R-:W-:-:S03]  /*82d0*/  UMOV UR4, 0xffffffff ;  /* 0xffffffff00047882 */ /* 0x000fc60000000000 */
[----:B------:R-:W-:Y:S05]  /*82e0*/  BRA.DIV UR4, `(.L_x_170) ;  /* 0x0000000e049c7947 */ /* 0x000fea000b800000 */
[----:B------:R-:W-:-:S13]  /*82f0*/  ELECT P1, URZ, PT ;  /* 0x00000000003f782f */ /* 0x000fda0003820000 */
.L_x_192:
[----:B------:R-:W0:Y:S01]  /*8300*/  LDC R0, c[0x0][0x28c] ;  /* 0x0000a300ff007b82 */ /* 0x000e220000000800 */
[----:B------:R-:W-:Y:S01]  /*8310*/  BSSY B1, `(.L_x_171) ;  /* 0x0000035000017945 */ /* 0x000fe20003800000 */
[----:B0-----:R-:W-:-:S13]  /*8320*/  ISETP.LT.OR P1, PT, R0, 0x1, !P1 ;  /* 0x000000010000780c */ /* 0x001fda0004f21670 */
[----:B------:R-:W-:Y:S05]  /*8330*/  @P1 BRA `(.L_x_172) ;  /* 0x0000000000c81947 */ /* 0x000fea0003800000 */
[----:B------:R-:W-:Y:S02]  /*8340*/  IMAD.SHL.U32 R15, R15, 0x80, RZ ;  /* 0x000000800f0f7824 */ /* 0x000fe400078e00ff */
[----:B------:R-:W-:Y:S02]  /*8350*/  IMAD.SHL.U32 R11, R11, 0x80, RZ ;  /* 0x000000800b0b7824 */ /* 0x000fe400078e00ff */
[----:B------:R-:W-:Y:S02]  /*8360*/  IMAD.MOV.U32 R20, RZ, RZ, RZ ;  /* 0x000000ffff147224 */ /* 0x000fe400078e00ff */
[----:B------:R-:W-:Y:S02]  /*8370*/  IMAD.MOV.U32 R0, RZ, RZ, R13 ;  /* 0x000000ffff007224 */ /* 0x000fe400078e000d */
[----:B------:R-:W-:Y:S02]  /*8380*/  IMAD.MOV.U32 R7, RZ, RZ, R12 ;  /* 0x000000ffff077224 */ /* 0x000fe400078e000c */
[----:B------:R-:W-:-:S07]  /*8390*/  IMAD.MOV.U32 R8, RZ, RZ, R5 ;  /* 0x000000ffff087224 */ /* 0x000fce00078e0005 */
.L_x_176:
[----:B------:R-:W0:Y:S01]  /*83a0*/  S2R R10, SR_CgaCtaId ;  /* 0x00000000000a7919 */ /* 0x000e220000008800 */
[----:B------:R-:W-:-:S04]  /*83b0*/  MOV R9, 0x400 ;  /* 0x0000040000097802 */ /* 0x000fc80000000f00 */
[----:B0-----:R-:W-:Y:S02]  /*83c0*/  LEA R19, R10, R9, 0x18 ;  /* 0x000000090a137211 */ /* 0x001fe400078ec0ff */
[----:B------:R-:W-:Y:S01]  /*83d0*/  SHF.L.U32 R9, R7, 0x1f, RZ ;  /* 0x0000001f07097819 */ /* 0x000fe200000006ff */
[----:B------:R-:W0:Y:S02]  /*83e0*/  @!P4 LDC R10, c[0x0][0x500] ;  /* 0x00014000ff0acb82 */ /* 0x000e240000000800 */
[----:B------:R-:W-:-:S04]  /*83f0*/  IMAD R18, R8, 0x8, R19 ;  /* 0x0000000808127824 */ /* 0x000fc800078e0213 */
[----:B------:R-:W1:Y:S02]  /*8400*/  SYNCS.PHASECHK.TRANS64.TRYWAIT P1, [R18+URZ+0x20], R9 ;  /* 0x00002009120075a7 */ /* 0x000e64000802017f */
[----:B-1----:R-:W-:Y:S05]  /*8410*/  @!P1 BRA `(.L_x_173) ;  /* 0x0000000c00709947 */ /* 0x002fea0003800000 */
.L_x_193:
[----:B-1----:R-:W-:Y:S01]  /*8420*/  PRMT R9, R17, 0x9910, RZ ;  /* 0x0000991011097816 */ /* 0x002fe200000000ff */
[----:B0-----:R0:W-:Y:S03]  /*8430*/  @!P4 SYNCS.ARRIVE.TRANS64 RZ, [R18+URZ], R10 ;  /* 0x0000000a12ffc9a7 */ /* 0x0011e6000800003f */
[----:B------:R-:W-:-:S13]  /*8440*/  ISETP.NE.AND P1, PT, R9, 0x2, PT ;  /* 0x000000020900780c */ /* 0x000fda0003f25270 */
[----:B0-----:R-:W-:Y:S05]  /*8450*/  @P1 BRA `(.L_x_174) ;  /* 0x0000000000041947 */ /* 0x001fea0003800000 */
[----:B------:R-:W-:Y:S01]  /*8460*/  BPT.TRAP 0x1 ;  /* 0x000000040000795c */ /* 0x000fe20000300000 */
.L_x_174:
[----:B------:R-:W-:Y:S05]  /*8470*/  @P0 BRA `(.L_x_175) ;  /* 0x0000000000040947 */ /* 0x000fea0003800000 */
[----:B------:R-:W-:Y:S01]  /*8480*/  BPT.TRAP 0x1 ;  /* 0x000000040000795c */ /* 0x000fe20000300000 */
.L_x_175:
[----:B------:R-:W-:Y:S01]  /*8490*/  IMAD R19, R8, 0x1000, R19 ;  /* 0x0000100008137824 */ /* 0x000fe200078e0213 */
[----:B------:R-:W-:Y:S01]  /*84a0*/  R2UR UR9, R18 ;  /* 0x00000000120972ca */ /* 0x000fe200000e0000 */
[----:B------:R-:W-:Y:S01]  /*84b0*/  VIADD R0, R0, 0xffffffff ;  /* 0xffffffff00007836 */ /* 0x000fe20000000000 */
[----:B------:R-:W-:Y:S01]  /*84c0*/  UIADD3 UR4, UP0, UR22, 0xf0, URZ ;  /* 0x000000f016047890 */ /* 0x000fe2000ff1e03f */
[----:B------:R-:W-:Y:S01]  /*84d0*/  R2UR UR11, R11 ;  /* 0x000000000b0b72ca */ /* 0x000fe200000e0000 */
[----:B------:R-:W-:Y:S01]  /*84e0*/  UIADD3 UR24, UP1, UR22, 0x1f0, URZ ;  /* 0x000001f016187890 */ /* 0x000fe2000ff3e03f */
[----:B------:R-:W-:Y:S01]  /*84f0*/  R2UR UR8, R19 ;  /* 0x00000000130872ca */ /* 0x000fe200000e0000 */
[----:B------:R-:W-:Y:S01]  /*8500*/  UIADD3.X UR5, URZ, UR23, URZ, UP0, !UPT ;  /* 0x000000173f057290 */ /* 0x000fe200087fe43f */
[----:B------:R-:W-:Y:S01]  /*8510*/  R2UR UR10, R20 ;  /* 0x00000000140a72ca */ /* 0x000fe200000e0000 */
[----:B------:R-:W-:Y:S01]  /*8520*/  VIADD R8, R8, 0x1 ;  /* 0x0000000108087836 */ /* 0x000fe20000000000 */
[----:B------:R-:W-:Y:S01]  /*8530*/  R2UR UR12, R6 ;  /* 0x00000000060c72ca */ /* 0x000fe200000e0000 */
[----:B------:R-:W-:Y:S01]  /*8540*/  UIADD3.X UR25, URZ, UR23, URZ, UP1, !UPT ;  /* 0x000000173f197290 */ /* 0x000fe20008ffe43f */
[----:B------:R-:W-:Y:S01]  /*8550*/  R2UR UR19, R15 ;  /* 0x000000000f1372ca */ /* 0x000fe200000e0000 */
[----:B------:R-:W-:Y:S01]  /*8560*/  UMOV UR6, 0x0 ;  /* 0x0000000000067882 */ /* 0x000fe20000000000 */
[----:B------:R-:W-:Y:S01]  /*8570*/  ISETP.GT.AND P3, PT, R0, 0x1, PT ;  /* 0x000000010000780c */ /* 0x000fe20003f64270 */
[----:B------:R-:W-:Y:S01]  /*8580*/  UMOV UR7, 0x10000000 ;  /* 0x1000000000077882 */ /* 0x000fe20000000000 */
[----:B------:R-:W-:Y:S01]  /*8590*/  ISETP.NE.AND P1, PT, R8, 0x4, PT ;  /* 0x000000040800780c */ /* 0x000fe20003f25270 */
[----:B------:R-:W-:-:S02]  /*85a0*/  VIADD R20, R20, 0x20 ;  /* 0x0000002014147836 */ /* 0x000fc40000000000 */
[----:B------:R-:W-:Y:S01]  /*85b0*/  UIADD3 UR14, UR8, 0x100, URZ ;  /* 0x00000100080e7890 */ /* 0x000fe2000fffe03f */
[----:B------:R-:W-:Y:S01]  /*85c0*/  SEL R10, RZ, 0x1, P1 ;  /* 0x00000001ff0a7807 */ /* 0x000fe20000800000 */
[----:B------:R-:W-:Y:S01]  /*85d0*/  UIADD3 UR15, UR8, 0x4100, URZ ;  /* 0x00004100080f7890 */ /* 0x000fe2000fffe03f */
[----:B------:R-:W-:Y:S02]  /*85e0*/  SEL R8, R8, RZ, P1 ;  /* 0x000000ff08087207 */ /* 0x000fe40000800000 */
[----:B------:R-:W-:Y:S02]  /*85f0*/  LOP3.LUT R7, R7, R10, RZ, 0x3c, !PT ;  /* 0x0000000a07077212 */ /* 0x000fe400078e3cff */
[----:B------:R-:W-:Y:S02]  /*8600*/  UMOV UR8, UR14 ;  /* 0x0000000e00087c82 */ /* 0x000fe40008000000 */
[----:B------:R0:W-:Y:S02]  /*8610*/  UTMALDG.3D [UR8], [UR4], desc[UR6] ;  /* 0x00000608040075b4 */ /* 0x0001e40008011000 */
[----:B0-----:R-:W-:Y:S01]  /*8620*/  UMOV UR8, UR15 ;  /* 0x0000000f00087c82 */ /* 0x001fe20008000000 */
[----:B------:R-:W-:-:S02]  /*8630*/  UMOV UR11, UR19 ;  /* 0x00000013000b7c82 */ /* 0x000fc40008000000 */
[----:B------:R0:W-:Y:S02]  /*8640*/  UTMALDG.3D [UR8], [UR24], desc[UR6] ;  /* 0x00000608180075b4 */ /* 0x0001e40008011000 */
[----:B0-----:R-:W-:Y:S05]  /*8650*/  @P3 BRA `(.L_x_176) ;  /* 0xfffffffc00503947 */ /* 0x001fea000383ffff */
.L_x_172:
[----:B------:R-:W-:Y:S05]  /*8660*/  BSYNC B1 ;  /* 0x0000000000017941 */ /* 0x000fea0003800000 */
.L_x_171:
[----:B------:R-:W-:Y:S01]  /*8670*/  LOP3.LUT P3, RZ, R14, 0xff, RZ, 0xc0, !PT ;  /* 0x000000ff0eff7812 */ /* 0x000fe2000786c0ff */
[----:B------:R-:W-:Y:S01]  /*8680*/  IMAD.IADD R5, R16, 0x1, R5 ;  /* 0x0000000110057824 */ /* 0x000fe200078e0205 */
[----:B------:R-:W-:Y:S01]  /*8690*/  IADD3 R2, P5, R2, UR20, RZ ;  /* 0x0000001402027c10 */ /* 0x000fe2000ffbe0ff */
[----:B------:R-:W-:Y:S01]  /*86a0*/  ULDC.64 UR4, c[0x0][0x650] ;  /* 0x0001940000047ab9 */ /* 0x000fe20000000a00 */
[----:B------:R-:W-:Y:S01]  /*86b0*/  BSSY B1, `(.L_x_177) ;  /* 0x000006b000017945 */ /* 0x000fe20003800000 */
[----:B------:R-:W-:Y:S01]  /*86c0*/  IMAD.MOV.U32 R11, RZ, RZ, -0x1 ;  /* 0xffffffffff0b7424 */ /* 0x000fe200078e00ff */
[----:B------:R-:W-:Y:S01]  /*86d0*/  ISETP.GT.U32.AND P1, PT, R5, 0x3, PT ;  /* 0x000000030500780c */ /* 0x000fe20003f24070 */
[----:B------:R-:W-:Y:S01]  /*86e0*/  IMAD.MOV.U32 R15, RZ, RZ, -0x1 ;  /* 0xffffffffff0f7424 */ /* 0x000fe200078e00ff */
[----:B------:R-:W-:Y:S02]  /*86f0*/  SHF.R.U32.HI R0, RZ, 0x2, R5 ;  /* 0x00000002ff007819 */ /* 0x000fe40000011605 */
[----:B------:R-:W-:-:S02]  /*8700*/  ISETP.LT.U32.AND P1, PT, R16, 0x4, P1 ;  /* 0x000000041000780c */ /* 0x000fc40000f21070 */
[----:B------:R-:W-:Y:S01]  /*8710*/  IADD3.X R3, R3, UR13, RZ, P5, !PT ;  /* 0x0000000d03037c10 */ /* 0x000fe2000affe4ff */
[----:B------:R-:W0:Y:S01]  /*8720*/  @P3 S2R R7, SR_CgaCtaId ;  /* 0x0000000000073919 */ /* 0x000e220000008800 */
[----:B------:R-:W-:Y:S02]  /*8730*/  @P3 MOV R6, 0x400 ;  /* 0x0000040000063802 */ /* 0x000fe40000000f00 */
[----:B------:R-:W-:Y:S02]  /*8740*/  ISETP.GE.U32.AND P5, PT, R2, UR4, PT ;  /* 0x0000000402007c0c */ /* 0x000fe4000bfa6070 */
[----:B------:R-:W-:Y:S02]  /*8750*/  LOP3.LUT R0, R0, 0x1, RZ, 0xc0, !PT ;  /* 0x0000000100007812 */ /* 0x000fe400078ec0ff */
[----:B------:R-:W-:Y:S02]  /*8760*/  LOP3.LUT R5, R5, 0x3, RZ, 0xc0, !PT ;  /* 0x0000000305057812 */ /* 0x000fe400078ec0ff */
[----:B------:R-:W-:-:S02]  /*8770*/  PRMT R14, RZ, 0x7610, R14 ;  /* 0x00007610ff0e7816 */ /* 0x000fc4000000000e */
[----:B0-----:R-:W-:Y:S02]  /*8780*/  @P3 LEA R6, R7, R6, 0x18 ;  /* 0x0000000607063211 */ /* 0x001fe400078ec0ff */
[----:B------:R-:W-:Y:S02]  /*8790*/  SEL R7, RZ, 0x1, !P1 ;  /* 0x00000001ff077807 */ /* 0x000fe40004800000 */
[----:B------:R-:W-:Y:S01]  /*87a0*/  ISETP.GE.U32.AND.EX P1, PT, R3, UR5, PT, P5 ;  /* 0x0000000503007c0c */ /* 0x000fe2000bf26150 */
[----:B------:R0:W-:Y:S01]  /*87b0*/  @P3 SYNCS.ARRIVE.TRANS64.A1T0 RZ, [R6+URZ+0x58], RZ ;  /* 0x000058ff06ff39a7 */ /* 0x0001e2000810003f */
[----:B------:R-:W-:-:S04]  /*87c0*/  ISETP.NE.U32.AND P3, PT, R0, 0x1, PT ;  /* 0x000000010000780c */ /* 0x000fc80003f65070 */
[----:B------:R-:W-:Y:S01]  /*87d0*/  ISETP.GT.U32.AND P3, PT, R16, 0x3, !P3 ;  /* 0x000000031000780c */ /* 0x000fe20005f64070 */
[----:B0-----:R-:W-:-:S03]  /*87e0*/  IMAD.MOV.U32 R6, RZ, RZ, -0x1 ;  /* 0xffffffffff067424 */ /* 0x001fc600078e00ff */
[----:B------:R-:W-:-:S04]  /*87f0*/  SEL R0, RZ, 0x1, !P3 ;  /* 0x00000001ff007807 */ /* 0x000fc80005800000 */
[----:B------:R-:W-:Y:S02]  /*8800*/  LOP3.LUT R12, R0, R12, R7, 0x96, !PT ;  /* 0x0000000c000c7212 */ /* 0x000fe400078e9607 */
[----:B------:R-:W-:Y:S01]  /*8810*/  PRMT R0, RZ, 0x7610, R0 ;  /* 0x00007610ff007816 */ /* 0x000fe20000000000 */
[----:B------:R-:W-:Y:S06]  /*8820*/  @P1 BRA `(.L_x_178) ;  /* 0x00000004004c1947 */ /* 0x000fec0003800000 */
[----:B------:R-:W-:Y:S01]  /*8830*/  ULDC.64 UR4, c[0x0][0x628] ;  /* 0x00018a0000047ab9 */ /* 0x000fe20000000a00 */
[----:B------:R-:W0:Y:S01]  /*8840*/  S2R R15, SR_CTAID.X ;  /* 0x00000000000f7919 */ /* 0x000e220000002500 */
[----:B------:R-:W-:Y:S01]  /*8850*/  ISETP.NE.U32.AND P1, PT, RZ, UR4, PT ;  /* 0x00000004ff007c0c */ /* 0x000fe2000bf25070 */
[----:B------:R-:W-:Y:S01]  /*8860*/  ULDC UR7, c[0x0][0x630] ;  /* 0x00018c0000077ab9 */ /* 0x000fe20000000800 */
[----:B------:R-:W-:Y:S01]  /*8870*/  IMAD.MOV.U32 R6, RZ, RZ, R2 ;  /* 0x000000ffff067224 */ /* 0x000fe200078e0002 */
[----:B------:R-:W1:Y:S01]  /*8880*/  S2R R0, SR_CTAID.Y ;  /* 0x0000000000007919 */ /* 0x000e620000002600 */
[----:B------:R-:W-:Y:S01]  /*8890*/  ISETP.NE.AND.EX P1, PT, RZ, UR5, PT, P1 ;  /* 0x00000005ff007c0c */ /* 0x000fe2000bf25310 */
[----:B------:R-:W-:-:S12]  /*88a0*/  IMAD.MOV.U32 R7, RZ, RZ, R3 ;  /* 0x000000ffff077224 */ /* 0x000fd800078e0003 */
[----:B------:R-:W-:Y:S05]  /*88b0*/  @!P1 BRA `(.L_x_179) ;  /* 0x0000000000289947 */ /* 0x000fea0003800000 */
[----:B------:R-:W-:Y:S02]  /*88c0*/  ULDC UR6, c[0x0][0x634] ;  /* 0x00018d0000067ab9 */ /* 0x000fe40000000800 */
[----:B------:R-:W-:-:S05]  /*88d0*/  IADD3 R11, P1, R2, UR6, RZ ;  /* 0x00000006020b7c10 */ /* 0x000fca000ff3e0ff */
[----:B------:R-:W-:-:S04]  /*88e0*/  IMAD.X R19, RZ, RZ, R3, P1 ;  /* 0x000000ffff137224 */ /* 0x000fc800008e0603 */
[----:B------:R-:W-:-:S04]  /*88f0*/  IMAD.WIDE.U32 R8, R19, UR4, RZ ;  /* 0x0000000413087c25 */ /* 0x000fc8000f8e00ff */
[----:B------:R-:W-:-:S04]  /*8900*/  IMAD.WIDE.U32 R8, P1, R11, UR5, R8 ;  /* 0x000000050b087c25 */ /* 0x000fc8000f820008 */
[----:B------:R-:W-:-:S04]  /*8910*/  IMAD.WIDE.U32 R10, R11, UR4, RZ ;  /* 0x000000040b0a7c25 */ /* 0x000fc8000f8e00ff */
[----:B------:R-:W-:Y:S01]  /*8920*/  IMAD.X R7, RZ, RZ, RZ, P1 ;  /* 0x000000ffff077224 */ /* 0x000fe200008e06ff */
[----:B------:R-:W-:Y:S01]  /*8930*/  IADD3 RZ, P1, R11, R8, RZ ;  /* 0x000000080bff7210 */ /* 0x000fe20007f3e0ff */
[----:B------:R-:W-:-:S04]  /*8940*/  IMAD.MOV.U32 R6, RZ, RZ, R9 ;  /* 0x000000ffff067224 */ /* 0x000fc800078e0009 */
[----:B------:R-:W-:-:S08]  /*8950*/  IMAD.WIDE.U32.X R6, R19, UR5, R6, P1 ;  /* 0x0000000513067c25 */ /* 0x000fd000088e0406 */
.L_x_179:
[--C-:B------:R-:W-:Y:S01]  /*8960*/  SHF.R.U64 R10, R6, UR7, R7.reuse ;  /* 0x00000007060a7c19 */ /* 0x100fe20008001207 */
[----:B------:R-:W-:Y:S01]  /*8970*/  ULDC.64 UR4, c[0x0][0x620] ;  /* 0x0001880000047ab9 */ /* 0x000fe20000000a00 */
[----:B------:R-:W-:Y:S01]  /*8980*/  SHF.R.U32.HI R6, RZ, UR7, R7 ;  /* 0x00000007ff067c19 */ /* 0x000fe20008011607 */
[----:B------:R-:W2:Y:S01]  /*8990*/  LDC R22, c[0x0][0x144] ;  /* 0x00005100ff167b82 */ /* 0x000ea20000000800 */
[----:B------:R-:W-:Y:S01]  /*89a0*/  IADD3 R9, P1, RZ, -R10, RZ ;  /* 0x8000000aff097210 */ /* 0x000fe20007f3e0ff */
[----:B------:R-:W-:Y:S01]  /*89b0*/  ULDC.64 UR8, c[0x0][0x640] ;  /* 0x0001900000087ab9 */ /* 0x000fe20000000a00 */
[----:B0-----:R-:W-:Y:S01]  /*89c0*/  I2FP.F32.U32 R11, R15 ;  /* 0x0000000f000b7245 */ /* 0x001fe20000201000 */
[----:B------:R-:W-:Y:S02]  /*89d0*/  ULDC UR6, c[0x0][0x608] ;  /* 0x0001820000067ab9 */ /* 0x000fe40000000800 */
[----:B------:R-:W-:Y:S01]  /*89e0*/  IMAD.X R6, RZ, RZ, ~R6, P1 ;  /* 0x000000ffff067224 */ /* 0x000fe200008e0e06 */
[----:B------:R-:W-:Y:S01]  /*89f0*/  ISETP.NE.U32.AND P1, PT, RZ, UR8, PT ;  /* 0x00000008ff007c0c */ /* 0x000fe2000bf25070 */
[----:B------:R-:W0:Y:S02]  /*8a00*/  LDC R19, c[0x0][0x148] ;  /* 0x00005200ff137b82 */ /* 0x000e240000000800 */
[----:B------:R-:W-:Y:S01]  /*8a10*/  IMAD R8, R6, UR4, RZ ;  /* 0x0000000406087c24 */ /* 0x000fe2000f8e02ff */
[----:B------:R-:W-:Y:S01]  /*8a20*/  ISETP.NE.AND.EX P1, PT, RZ, UR9, PT, P1 ;  /* 0x00000009ff007c0c */ /* 0x000fe2000bf25310 */
[----:B------:R-:W-:Y:S01]  /*8a30*/  IMAD.WIDE.U32 R6, R9, UR4, R2 ;  /* 0x0000000409067c25 */ /* 0x000fe2000f8e0002 */
[----:B------:R-:W-:-:S03]  /*8a40*/  ULDC UR4, c[0x0][0x150] ;  /* 0x0000540000047ab9 */ /* 0x000fc60000000800 */
[----:B------:R-:W-:Y:S02]  /*8a50*/  IMAD R9, R9, UR5, R8 ;  /* 0x0000000509097c24 */ /* 0x000fe4000f8e0208 */
[----:B------:R-:W-:Y:S01]  /*8a60*/  FMUL R8, R11, UR4 ;  /* 0x000000040b087c20 */ /* 0x000fe20008400000 */
[----:B------:R-:W-:Y:S01]  /*8a70*/  ULDC UR4, c[0x0][0x618] ;  /* 0x0001860000047ab9 */ /* 0x000fe20000000800 */
[----:B------:R-:W-:Y:S01]  /*8a80*/  ULDC UR5, c[0x0][0x154] ;  /* 0x0000550000057ab9 */ /* 0x000fe20000000800 */
[----:B------:R-:W-:-:S03]  /*8a90*/  IMAD.IADD R7, R7, 0x1, R9 ;  /* 0x0000000107077824 */ /* 0x000fc600078e0209 */
[----:B------:R-:W3:Y:S02]  /*8aa0*/  F2I.U32.TRUNC.NTZ R8, R8 ;  /* 0x0000000800087305 */ /* 0x000ee4000020f000 */
[----:B------:R-:W-:Y:S02]  /*8ab0*/  SHF.R.U64 R11, R6, UR4, R7 ;  /* 0x00000004060b7c19 */ /* 0x000fe40008001207 */
[----:B-1----:R-:W-:-:S05]  /*8ac0*/  I2FP.F32.U32 R6, R0 ;  /* 0x0000000000067245 */ /* 0x002fca0000201000 */
[----:B------:R-:W-:Y:S01]  /*8ad0*/  FMUL R21, R6, UR5 ;  /* 0x0000000506157c20 */ /* 0x000fe20008400000 */
[----:B------:R-:W-:Y:S01]  /*8ae0*/  SHF.R.U32.HI R6, RZ, UR4, R7 ;  /* 0x00000004ff067c19 */ /* 0x000fe20008011607 */
[----:B------:R-:W-:-:S03]  /*8af0*/  ULDC UR4, c[0x0][0x658] ;  /* 0x0001960000047ab9 */ /* 0x000fc60000000800 */
[--C-:B------:R-:W-:Y:S01]  /*8b00*/  SHF.R.U64 R20, R11, UR6, R6.reuse ;  /* 0x000000060b147c19 */ /* 0x100fe20008001206 */
[----:B------:R-:W1:Y:S01]  /*8b10*/  F2I.U32.TRUNC.NTZ R21, R21 ;  /* 0x0000001500157305 */ /* 0x000e62000020f000 */
[----:B------:R-:W-:Y:S01]  /*8b20*/  SHF.R.U32.HI R7, RZ, UR6, R6 ;  /* 0x00000006ff077c19 */ /* 0x000fe20008011606 */
[----:B---3--:R-:W-:-:S03]  /*8b30*/  IMAD.MOV R8, RZ, RZ, -R8 ;  /* 0x000000ffff087224 */ /* 0x008fc600078e0a08 */
[----:B------:R-:W-:Y:S01]  /*8b40*/  SHF.R.U64 R18, R20, UR4, R7 ;  /* 0x0000000414127c19 */ /* 0x000fe20008001207 */
[----:B--2---:R-:W-:Y:S01]  /*8b50*/  IMAD R15, R22, R8, R15 ;  /* 0x00000008160f7224 */ /* 0x004fe200078e020f */
[----:B------:R-:W-:-:S03]  /*8b60*/  SHF.R.U32.HI R23, RZ, UR4, R7 ;  /* 0x00000004ff177c19 */ /* 0x000fc60008011607 */
[----:B------:R-:W-:Y:S02]  /*8b70*/  IMAD.MOV.U32 R6, RZ, RZ, R18 ;  /* 0x000000ffff067224 */ /* 0x000fe400078e0012 */
[----:B------:R-:W-:Y:S01]  /*8b80*/  IMAD.MOV.U32 R7, RZ, RZ, R23 ;  /* 0x000000ffff077224 */ /* 0x000fe200078e0017 */
[----:B-1----:R-:W-:Y:S06]  /*8b90*/  @!P1 BRA `(.L_x_180) ;  /* 0x0000000000289947 */ /* 0x002fec0003800000 */
[----:B------:R-:W-:Y:S02]  /*8ba0*/  ULDC UR4, c[0x0][0x64c] ;  /* 0x0001930000047ab9 */ /* 0x000fe40000000800 */
[----:B------:R-:W-:-:S05]  /*8bb0*/  IADD3 R7, P1, R18, UR4, RZ ;  /* 0x0000000412077c10 */ /* 0x000fca000ff3e0ff */
[----:B------:R-:W-:-:S04]  /*8bc0*/  IMAD.X R23, RZ, RZ, R23, P1 ;  /* 0x000000ffff177224 */ /* 0x000fc800008e0617 */
[----:B------:R-:W-:-:S04]  /*8bd0*/  IMAD.WIDE.U32 R8, R23, UR8, RZ ;  /* 0x0000000817087c25 */ /* 0x000fc8000f8e00ff */
[----:B------:R-:W-:-:S04]  /*8be0*/  IMAD.WIDE.U32 R8, P1, R7, UR9, R8 ;  /* 0x0000000907087c25 */ /* 0x000fc8000f820008 */
[----:B------:R-:W-:-:S04]  /*8bf0*/  IMAD.WIDE.U32 R6, R7, UR8, RZ ;  /* 0x0000000807067c25 */ /* 0x000fc8000f8e00ff */
[----:B------:R-:W-:Y:S01]  /*8c00*/  IMAD.MOV.U32 R6, RZ, RZ, R9 ;  /* 0x000000ffff067224 */ /* 0x000fe200078e0009 */
[----:B------:R-:W-:Y:S01]  /*8c10*/  IADD3 RZ, P3, R7, R8, RZ ;  /* 0x0000000807ff7210 */ /* 0x000fe20007f7e0ff */
[----:B------:R-:W-:-:S04]  /*8c20*/  IMAD.X R7, RZ, RZ, RZ, P1 ;  /* 0x000000ffff077224 */ /* 0x000fc800008e06ff */
[----:B------:R-:W-:-:S08]  /*8c30*/  IMAD.WIDE.U32.X R6, R23, UR9, R6, P3 ;  /* 0x0000000917067c25 */ /* 0x000fd000098e0406 */
.L_x_180:
[----:B------:R-:W-:Y:S01]  /*8c40*/  ULDC UR4, c[0x0][0x648] ;  /* 0x0001920000047ab9 */ /* 0x000fe20000000800 */
[----:B------:R-:W-:Y:S01]  /*8c50*/  LOP3.LUT R20, R20, UR17, RZ, 0xc0, !PT ;  /* 0x0000001114147c12 */ /* 0x000fe2000f8ec0ff */
[----:B------:R-:W-:Y:S01]  /*8c60*/  IMAD.MOV R21, RZ, RZ, -R21 ;  /* 0x000000ffff157224 */ /* 0x000fe200078e0a15 */
[----:B------:R-:W-:Y:S01]  /*8c70*/  SHF.R.U64 R7, R6, UR4, R7 ;  /* 0x0000000406077c19 */ /* 0x000fe20008001207 */
[----:B------:R-:W-:Y:S01]  /*8c80*/  ULDC UR4, c[0x0][0x638] ;  /* 0x00018e0000047ab9 */ /* 0x000fe20000000800 */
[----:B------:R-:W-:Y:S01]  /*8c90*/  ULDC UR5, c[0x0][0x610] ;  /* 0x0001840000057ab9 */ /* 0x000fe20000000800 */
[----:B0-----:R-:W-:Y:S02]  /*8ca0*/  @P2 IMAD R15, R19, R21, R0 ;  /* 0x00000015130f2224 */ /* 0x001fe400078e0200 */
[----:B------:R-:W-:Y:S02]  /*8cb0*/  IMAD.MOV R9, RZ, RZ, -R7 ;  /* 0x000000ffff097224 */ /* 0x000fe400078e0a07 */
[----:B------:R-:W-:Y:S01]  /*8cc0*/  IMAD R20, R7, UR18, R20 ;  /* 0x0000001207147c24 */ /* 0x000fe2000f8e0214 */
[----:B------:R-:W-:Y:S01]  /*8cd0*/  LOP3.LUT R7, R11, UR16, RZ, 0xc0, !PT ;  /* 0x000000100b077c12 */ /* 0x000fe2000f8ec0ff */
[----:B------:R-:W-:Y:S01]  /*8ce0*/  IMAD R18, R9, UR4, R18 ;  /* 0x0000000409127c24 */ /* 0x000fe2000f8e0212 */
[----:B------:R-:W-:Y:S01]  /*8cf0*/  ULDC UR4, c[0x0][0x600] ;  /* 0x0001800000047ab9 */ /* 0x000fe20000000800 */
[----:B------:R-:W-:-:S02]  /*8d00*/  IMAD R11, R20, UR5, R15 ;  /* 0x00000005140b7c24 */ /* 0x000fc4000f8e020f */
[----:B------:R-:W-:Y:S02]  /*8d10*/  IMAD R18, R18, UR4, R7 ;  /* 0x0000000412127c24 */ /* 0x000fe4000f8e0207 */
[----:B------:R-:W-:Y:S02]  /*8d20*/  IMAD.MOV.U32 R0, RZ, RZ, 0x1 ;  /* 0x00000001ff007424 */ /* 0x000fe400078e00ff */
[----:B------:R-:W-:Y:S01]  /*8d30*/  IMAD.MOV.U32 R6, RZ, RZ, R10 ;  /* 0x000000ffff067224 */ /* 0x000fe200078e000a */
[----:B------:R-:W-:Y:S02]  /*8d40*/  SEL R15, R18, R11, !P2 ;  /* 0x0000000b120f7207 */ /* 0x000fe40005000000 */
[----:B------:R-:W-:-:S07]  /*8d50*/  SEL R11, R11, R18, !P2 ;  /* 0x000000120b0b7207 */ /* 0x000fce0005000000 */
.L_x_178:
[----:B------:R-:W-:Y:S05]  /*8d60*/  BSYNC B1 ;  /* 0x0000000000017941 */ /* 0x000fea0003800000 */
.L_x_177:
[----:B------:R-:W-:-:S13]  /*8d70*/  LOP3.LUT P1, RZ, R0, 0xff, RZ, 0xc0, !PT ;  /* 0x000000ff00ff7812 */ /* 0x000fda000782c0ff */
[----:B------:R-:W-:Y:S05]  /*8d80*/  @P1 BRA `(.L_x_181) ;  /* 0xfffffff400501947 */ /* 0x000fea000383ffff */
[----:B------:R-:W-:Y:S05]  /*8d90*/  BSYNC B0 ;  /* 0x0000000000007941 */ /* 0x000fea0003800000 */
.L_x_169:
[----:B------:R-:W-:-:S03]  /*8da0*/  UMOV UR4, 0xffffffff ;  /* 0xffffffff00047882 */ /* 0x000fc60000000000 */
[----:B------:R-:W-:Y:S05]  /*8db0*/  BRA.DIV UR4, `(.L_x_182) ;  /* 0x00000006041c7947 */ /* 0x000fea000b800000 */
[----:B------:R-:W-:-:S13]  /*8dc0*/  ELECT P0, URZ, PT ;  /* 0x00000000003f782f */ /* 0x000fda0003800000 */
.L_x_196:
[----:B------:R-:W-:Y:S04]  /*8dd0*/  BSSY B0, `(.L_x_183) ;  /* 0x000002b000007945 */ /* 0x000fe80003800000 */
[----:B------:R-:W-:Y:S05]  /*8de0*/  @!P0 BRA `(.L_x_184) ;  /* 0x0000000000a48947 */ /* 0x000fea0003800000 */
[----:B------:R-:W-:-:S04]  /*8df0*/  LOP3.LUT R4, R4, 0x2, RZ, 0xfc, !PT ;  /* 0x0000000204047812 */ /* 0x000fc800078efcff */
[----:B------:R-:W-:-:S13]  /*8e00*/  ISETP.NE.AND P0, PT, R4, 0x3, PT ;  /* 0x000000030400780c */ /* 0x000fda0003f05270 */
[----:B------:R-:W-:Y:S05]  /*8e10*/  @!P0 BRA `(.L_x_185) ;  /* 0x0000000000048947 */ /* 0x000fea0003800000 */
[----:B------:R-:W-:Y:S01]  /*8e20*/  BPT.TRAP 0x1 ;  /* 0x000000040000795c */ /* 0x000fe20000300000 */
.L_x_185:
[----:B------:R-:W0:Y:S01]  /*8e30*/  S2R R3, SR_CgaCtaId ;  /* 0x0000000000037919 */ /* 0x000e220000008800 */
[----:B------:R-:W-:Y:S02]  /*8e40*/  MOV R0, 0x400 ;  /* 0x0000040000007802 */ /* 0x000fe40000000f00 */
[----:B------:R-:W-:Y:S02]  /*8e50*/  SHF.L.U32 R2, R12, 0x1f, RZ ;  /* 0x0000001f0c027819 */ /* 0x000fe400000006ff */
[----:B0-----:R-:W-:-:S05]  /*8e60*/  LEA R0, R3, R0, 0x18 ;  /* 0x0000000003007211 */ /* 0x001fca00078ec0ff */
[----:B------:R-:W-:-:S04]  /*8e70*/  VIADD R0, R0, 0x20 ;  /* 0x0000002000007836 */ /* 0x000fc80000000000 */
[C---:B------:R-:W-:Y:S02]  /*8e80*/  IMAD R7, R5.reuse, 0x8, R0 ;  /* 0x0000000805077824 */ /* 0x040fe400078e0200 */
[----:B------:R-:W-:Y:S02]  /*8e90*/  VIADD R5, R5, 0x1 ;  /* 0x0000000105057836 */ /* 0x000fe40000000000 */
[----:B------:R-:W0:Y:S03]  /*8ea0*/  SYNCS.PHASECHK.TRANS64.TRYWAIT P0, [R7+URZ], R2 ;  /* 0x00000002070075a7 */ /* 0x000e26000800017f */
[----:B------:R-:W-:-:S04]  /*8eb0*/  ISETP.NE.AND P1, PT, R5, 0x4, PT ;  /* 0x000000040500780c */ /* 0x000fc80003f25270 */
[----:B------:R-:W-:Y:S02]  /*8ec0*/  SEL R3, RZ, 0x1, P1 ;  /* 0x00000001ff037807 */ /* 0x000fe40000800000 */
[----:B------:R-:W-:Y:S02]  /*8ed0*/  SEL R5, R5, RZ, P1 ;  /* 0x000000ff05057207 */ /* 0x000fe40000800000 */
[----:B------:R-:W-:-:S03]  /*8ee0*/  LOP3.LUT R12, R12, R3, RZ, 0x3c, !PT ;  /* 0x000000030c0c7212 */ /* 0x000fc600078e3cff */
[----:B------:R-:W-:Y:S01]  /*8ef0*/  IMAD R9, R5, 0x8, R0 ;  /* 0x0000000805097824 */ /* 0x000fe200078e0200 */
[----:B------:R-:W-:Y:S01]  /*8f00*/  SHF.L.U32 R4, R12, 0x1f, RZ ;  /* 0x0000001f0c047819 */ /* 0x000fe200000006ff */
[----:B0-----:R-:W-:Y:S06]  /*8f10*/  @!P0 BRA `(.L_x_186) ;  /* 0x0000000000e88947 */ /* 0x001fec0003800000 */
.L_x_197:
[----:B------:R-:W1:Y:S01]  /*8f20*/  SYNCS.PHASECHK.TRANS64.TRYWAIT P0, [R9+URZ], R4 ;  /* 0x00000004090075a7 */ /* 0x000e62000800017f */
[----:B0-----:R-:W-:-:S05]  /*8f30*/  VIADD R2, R5, 0x1 ;  /* 0x0000000105027836 */ /* 0x001fca0000000000 */
[----:B------:R-:W-:-:S04]  /*8f40*/  ISETP.NE.AND P1, PT, R2, 0x4, PT ;  /* 0x000000040200780c */ /* 0x000fc80003f25270 */
[----:B------:R-:W-:Y:S02]  /*8f50*/  SEL R3, RZ, 0x1, P1 ;  /* 0x00000001ff037807 */ /* 0x000fe40000800000 */
[----:B------:R-:W-:Y:S02]  /*8f60*/  SEL R7, R2, RZ, P1 ;  /* 0x000000ff02077207 */ /* 0x000fe40000800000 */
[----:B------:R-:W-:-:S03]  /*8f70*/  LOP3.LUT R11, R12, R3, RZ, 0x3c, !PT ;  /* 0x000000030c0b7212 */ /* 0x000fc600078e3cff */
[----:B------:R-:W-:Y:S01]  /*8f80*/  IMAD R6, R7, 0x8, R0 ;  /* 0x0000000807067824 */ /* 0x000fe200078e0200 */
[----:B------:R-:W-:Y:S01]  /*8f90*/  SHF.L.U32 R5, R11, 0x1f, RZ ;  /* 0x0000001f0b057819 */ /* 0x000fe200000006ff */
[----:B-1----:R-:W-:Y:S06]  /*8fa0*/  @!P0 BRA `(.L_x_187) ;  /* 0x0000000000d88947 */ /* 0x002fec0003800000 */
.L_x_198:
[----:B------:R-:W1:Y:S01]  /*8fb0*/  SYNCS.PHASECHK.TRANS64.TRYWAIT P0, [R6+URZ], R5 ;  /* 0x00000005060075a7 */ /* 0x000e62000800017f */
[----:B------:R-:W-:-:S05]  /*8fc0*/  VIADD R2, R7, 0x1 ;  /* 0x0000000107027836 */ /* 0x000fca0000000000 */
[----:B------:R-:W-:-:S04]  /*8fd0*/  ISETP.NE.AND P1, PT, R2, 0x4, PT ;  /* 0x000000040200780c */ /* 0x000fc80003f25270 */
[----:B0-----:R-:W-:Y:S02]  /*8fe0*/  SEL R4, RZ, 0x1, P1 ;  /* 0x00000001ff047807 */ /* 0x001fe40000800000 */
[----:B------:R-:W-:Y:S02]  /*8ff0*/  SEL R3, R2, RZ, P1 ;  /* 0x000000ff02037207 */ /* 0x000fe40000800000 */
[----:B------:R-:W-:Y:S01]  /*9000*/  LOP3.LUT R4, R11, R4, RZ, 0x3c, !PT ;  /* 0x000000040b047212 */ /* 0x000fe200078e3cff */
[----:B-1----:R-:W-:Y:S06]  /*9010*/  @!P0 BRA `(.L_x_188) ;  /* 0x0000000000d08947 */ /* 0x002fec0003800000 */
.L_x_199:
[----:B------:R-:W-:Y:S01]  /*9020*/  IMAD R3, R3, 0x8, R0 ;  /* 0x0000000803037824 */ /* 0x000fe200078e0200 */
[----:B------:R-:W-:-:S07]  /*9030*/  SHF.L.U32 R0, R4, 0x1f, RZ ;  /* 0x0000001f04007819 */ /* 0x000fce00000006ff */
.L_x_189:
[----:B-1----:R1:W2:Y:S02]  /*9040*/  SYNCS.PHASECHK.TRANS64.TRYWAIT P0, [R3+URZ], R0 ;  /* 0x00000000030075a7 */ /* 0x0022a4000800017f */
[----:B--2---:R-:W-:Y:S05]  /*9050*/  @!P0 NANOSLEEP.SYNCS 0x989680 ;  /* 0x009896800000895d */ /* 0x004fea0003900000 */
[----:B------:R-:W2:Y:S02]  /*9060*/  @!P0 SYNCS.PHASECHK.TRANS64 P0, [R3+URZ], R0 ;  /* 0x00000000030085a7 */ /* 0x000ea4000800007f */
[----:B--2---:R-:W-:Y:S05]  /*9070*/  @!P0 BRA `(.L_x_189) ;  /* 0xfffffffc00f08947 */ /* 0x004fea000383ffff */
.L_x_184:
[----:B------:R-:W-:Y:S05]  /*9080*/  BSYNC B0 ;  /* 0x0000000000007941 */ /* 0x000fea0003800000 */
.L_x_183:
[----:B------:R-:W-:Y:S05]  /*9090*/  EXIT ;  /* 0x000000000000794d */ /* 0x000fea0003800000 */
.L_x_17:
[----:B-1----:R-:W-:-:S04]  /*90a0*/  IMAD.U32 R11, RZ, RZ, UR6 ;  /* 0x00000006ff0b7e24 */ /* 0x002fc8000f8e00ff */
[----:B------:R1:W4:Y:S03]  /*90b0*/  SYNCS.PHASECHK.TRANS64.TRYWAIT P0, [R11+URZ], R10 ;  /* 0x0000000a0b0075a7 */ /* 0x000326000800017f */
[----:B----4-:R-:W-:Y:S05]  /*90c0*/  @!P0 NANOSLEEP.SYNCS 0x989680 ;  /* 0x009896800000895d */ /* 0x010fea0003900000 */
[----:B------:R-:W4:Y:S02]  /*90d0*/  @!P0 SYNCS.PHASECHK.TRANS64 P0, [R11+URZ], R10 ;  /* 0x0000000a0b0085a7 */ /* 0x000f24000800007f */
[----:B----4-:R-:W-:Y:S05]  /*90e0*/  @!P0 BRA `(.L_x_17) ;  /* 0xfffffffc00ec8947 */ /* 0x010fea000383ffff */
[----:B------:R-:W-:Y:S05]  /*90f0*/  BRA `(.L_x_16) ;  /* 0xffffff8400147947 */ /* 0x000fea000383ffff */
.L_x_23:
[----:B-1----:R-:W-:-:S04]  /*9100*/  IMAD.U32 R140, RZ, RZ, UR12 ;  /* 0x0000000cff8c7e24 */ /* 0x002fc8000f8e00ff */
[----:B------:R1:W4:Y:S03]  /*9110*/  SYNCS.PHASECHK.TRANS64.TRYWAIT P0, [R140+URZ], R11 ;  /* 0x0000000b8c0075a7 */ /* 0x000326000800017f */
[----:B----4-:R-:W-:Y:S05]  /*9120*/  @!P0 NANOSLEEP.SYNCS 0x989680 ;  /* 0x009896800000895d */ /* 0x010fea0003900000 */
[----:B------:R-:W4:Y:S02]  /*9130*/  @!P0 SYNCS.PHASECHK.TRANS64 P0, [R140+URZ], R11 ;  /* 0x0000000b8c0085a7 */ /* 0x000f24000800007f */
[----:B----4-:R-:W-:Y:S05]  /*9140*/  @!P0 BRA `(.L_x_23) ;  /* 0xfffffffc00ec8947 */ /* 0x010fea000383ffff */
[----:B------:R-:W-:Y:S05]  /*9150*/  BRA `(.L_x_22) ;  /* 0xffffff8c00447947 */ /* 0x000fea000383ffff */
.L_x_170:
[----:B------:R-:W-:Y:S01]  /*9160*/  BSSY B1, `(.L_x_190) ;  /* 0x0000006000017945 */ /* 0x000fe20003800000 */
[----:B------:R-:W-:-:S07]  /*9170*/  IMAD.MOV.U32 R0, RZ, RZ, -0x1 ;  /* 0xffffffffff007424 */ /* 0x000fce00078e00ff */
[----:B------:R-:W-:Y:S05]  /*9180*/  WARPSYNC.COLLECTIVE R0, `(.L_x_191) ;  /* 0x00000000000c7348 */ /* 0x000fea0003c00000 */
[----:B------:R-:W-:Y:S02]  /*9190*/  ELECT P1, UR62, PT ;  /* 0x00000000003e782f */ /* 0x000fe40003820000 */
[----:B------:R-:W-:Y:S01]  /*91a0*/  MOV R0, UR62 ;  /* 0x0000003e00007c02 */ /* 0x000fe20008000f00 */
[----:B------:R-:W-:Y:S10]  /*91b0*/  ENDCOLLECTIVE ;  /* 0x000000000000791b */ /* 0x000ff40003800000 */
.L_x_191:
[----:B------:R-:W-:Y:S05]  /*91c0*/  BSYNC B1 ;  /* 0x0000000000017941 */ /* 0x000fea0003800000 */
.L_x_190:
[----:B------:R-:W-:Y:S05]  /*91d0*/  BRA `(.L_x_192) ;  /* 0xfffffff000487947 */ /* 0x000fea000383ffff */
.L_x_173:
[----:B-1----:R1:W2:Y:S02]  /*91e0*/  SYNCS.PHASECHK.TRANS64.TRYWAIT P1, [R18+URZ+0x20], R9 ;  /* 0x00002009120075a7 */ /* 0x0022a4000802017f */
[----:B--2---:R-:W-:Y:S05]  /*91f0*/  @!P1 NANOSLEEP.SYNCS 0x989680 ;  /* 0x009896800000995d */ /* 0x004fea0003900000 */
[----:B------:R-:W2:Y:S02]  /*9200*/  @!P1 SYNCS.PHASECHK.TRANS64 P1, [R18+URZ+0x20], R9 ;  /* 0x00002009120095a7 */ /* 0x000ea4000802007f */
[----:B--2---:R-:W-:Y:S05]  /*9210*/  @!P1 BRA `(.L_x_173) ;  /* 0xfffffffc00f09947 */ /* 0x004fea000383ffff */
[----:B------:R-:W-:Y:S05]  /*9220*/  BRA `(.L_x_193) ;  /* 0xfffffff0007c7947 */ /* 0x000fea000383ffff */
.L_x_182:
[----:B------:R-:W-:Y:S01]  /*9230*/  BSSY B0, `(.L_x_194) ;  /* 0x0000006000007945 */ /* 0x000fe20003800000 */
[----:B------:R-:W-:-:S07]  /*9240*/  IMAD.MOV.U32 R0, RZ, RZ, -0x1 ;  /* 0xffffffffff007424 */ /* 0x000fce00078e00ff */
[----:B------:R-:W-:Y:S05]  /*9250*/  WARPSYNC.COLLECTIVE R0, `(.L_x_195) ;  /* 0x00000000000c7348 */ /* 0x000fea0003c00000 */
[----:B------:R-:W-:Y:S02]  /*9260*/  ELECT P1, UR62, PT ;  /* 0x00000000003e782f */ /* 0x000fe40003820000 */
[----:B------:R-:W-:Y:S01]  /*9270*/  MOV R0, UR62 ;  /* 0x0000003e00007c02 */ /* 0x000fe20008000f00 */
[----:B------:R-:W-:Y:S10]  /*9280*/  ENDCOLLECTIVE ;  /* 0x000000000000791b */ /* 0x000ff40003800000 */
.L_x_195:
[----:B------:R-:W-:Y:S05]  /*9290*/  BSYNC B0 ;  /* 0x0000000000007941 */ /* 0x000fea0003800000 */
.L_x_194:
[----:B------:R-:W-:Y:S01]  /*92a0*/  PLOP3.LUT P0, PT, P1, PT, PT, 0x80, 0x0 ;  /* 0x000000000000781c */ /* 0x000fe20000f0f070 */
[----:B------:R-:W-:-:S12]  /*92b0*/  BRA `(.L_x_196) ;  /* 0xfffffff800c47947 */ /* 0x000fd8000383ffff */
.L_x_186:
[----:B0-----:R0:W1:Y:S02]  /*92c0*/  SYNCS.PHASECHK.TRANS64.TRYWAIT P0, [R7+URZ], R2 ;  /* 0x00000002070075a7 */ /* 0x001064000800017f */
[----:B-1----:R-:W-:Y:S05]  /*92d0*/  @!P0 NANOSLEEP.SYNCS 0x989680 ;  /* 0x009896800000895d */ /* 0x002fea0003900000 */
[----:B------:R-:W1:Y:S02]  /*92e0*/  @!P0 SYNCS.PHASECHK.TRANS64 P0, [R7+URZ], R2 ;  /* 0x00000002070085a7 */ /* 0x000e64000800007f */
[----:B-1----:R-:W-:Y:S05]  /*92f0*/  @!P0 BRA `(.L_x_186) ;  /* 0xfffffffc00f08947 */ /* 0x002fea000383ffff */
[----:B------:R-:W-:Y:S05]  /*9300*/  BRA `(.L_x_197) ;  /* 0xfffffffc00047947 */ /* 0x000fea000383ffff */
.L_x_187:
[----:B0-----:R0:W1:Y:S02]  /*9310*/  SYNCS.PHASECHK.TRANS64.TRYWAIT P0, [R9+URZ], R4 ;  /* 0x00000004090075a7 */ /* 0x001064000800017f */
[----:B-1----:R-:W-:Y:S05]  /*9320*/  @!P0 NANOSLEEP.SYNCS 0x989680 ;  /* 0x009896800000895d */ /* 0x002fea0003900000 */
[----:B------:R-:W1:Y:S02]  /*9330*/  @!P0 SYNCS.PHASECHK.TRANS64 P0, [R9+URZ], R4 ;  /* 0x00000004090085a7 */ /* 0x000e64000800007f */
[----:B-1----:R-:W-:Y:S05]  /*9340*/  @!P0 BRA `(.L_x_187) ;  /* 0xfffffffc00f08947 */ /* 0x002fea000383ffff */
[----:B------:R-:W-:Y:S05]  /*9350*/  BRA `(.L_x_198) ;  /* 0xfffffffc00147947 */ /* 0x000fea000383ffff */
.L_x_188:
[----:B0-----:R0:W1:Y:S02]  /*9360*/  SYNCS.PHASECHK.TRANS64.TRYWAIT P0, [R6+URZ], R5 ;  /* 0x00000005060075a7 */ /* 0x001064000800017f */
[----:B-1----:R-:W-:Y:S05]  /*9370*/  @!P0 NANOSLEEP.SYNCS 0x989680 ;  /* 0x009896800000895d */ /* 0x002fea0003900000 */
[----:B------:R-:W1:Y:S02]  /*9380*/  @!P0 SYNCS.PHASECHK.TRANS64 P0, [R6+URZ], R5 ;  /* 0x00000005060085a7 */ /* 0x000e64000800007f */
[----:B-1----:R-:W-:Y:S05]  /*9390*/  @!P0 BRA `(.L_x_188) ;  /* 0xfffffffc00f08947 */ /* 0x002fea000383ffff */
[----:B------:R-:W-:Y:S05]  /*93a0*/  BRA `(.L_x_199) ;  /* 0xfffffffc001c7947 */ /* 0x000fea000383ffff */
.L_x_200:
[----:B------:R-:W-:-:S00]  /*93b0*/  BRA `(.L_x_200) ;  /* 0xfffffffc00fc7947 */ /* 0x000fc0000383ffff */
[----:B------:R-:W-:-:S00]  /*93c0*/  NOP ;  /* 0x0000000000007918 */ /* 0x000fc00000000000 */
        /* <DEDUP_REMOVED lines=11> */
.L_x_201:


//--------------------- .nv.shared._ZN7cutlass13device_kernelINS_4gemm6kernel13GemmUniversalIN4cute5tupleIJiiiiEEENS1_10collective13CollectiveMmaINS1_37MainloopSm90TmaGmmaWarpSpecializedFP8ILi4ENS5_IJNS4_1CILi1EEESB_SB_EEENS1_35KernelTmaWarpSpecializedCooperativeEEENS5_IJNSA_ILi128EEESF_NSA_ILi32EEEEEENS_12float_e5m2_tENS5_IJlSB_lEEESI_SJ_NS4_8TiledMMAINS4_8MMA_AtomIJNS4_4SM904GMMA31MMA_64x128x32_F32E5M2E5M2_SS_TNILNSN_7ScaleInE1ELSP_1EEEEEENS4_6LayoutINS5_IJNSA_ILi2EEESB_SB_EEENS5_IJSB_NSA_ILi0EEESV_EEEEENS5_IJNS4_10UnderscoreESY_SY_EEEEENS4_13SM90_TMA_LOADENS4_14ComposedLayoutINS4_7SwizzleILi1ELi4ELi3EEENS4_18smem_ptr_flag_bitsILi8EEENSS_INS5_IJNSA_ILi8EEESG_EEENS5_IJSG_SB_EEEEEEEvNS4_8identityES11_S1B_vS1C_EENS_8epilogue10collective6detail29Sm90TmaWarpSpecializedAdapterINS1F_15DefaultEpilogueISI_SJ_SJ_NS1E_6thread17LinearCombinationISI_Li1EffLNS1J_9ScaleType4KindE0ELNS_15FloatRoundStyleE2ESI_EENS1_15EpilogueDefaultEEEEEvvEEEEvNT_6ParamsE --------------------------
	.section	.nv.shared._ZN7cutlass13device_kernelINS_4gemm6kernel13GemmUniversalIN4cute5tupleIJiiiiEEENS1_10collective13CollectiveMmaINS1_37MainloopSm90TmaGmmaWarpSpecializedFP8ILi4ENS5_IJNS4_1CILi1EEESB_SB_EEENS1_35KernelTmaWarpSpecializedCooperativeEEENS5_IJNSA_ILi128EEESF_NSA_ILi32EEEEEENS_12float_e5m2_tENS5_IJlSB_lEEESI_SJ_NS4_8TiledMMAINS4_8MMA_AtomIJNS4_4SM904GMMA31MMA_64x128x32_F32E5M2E5M2_SS_TNILNSN_7ScaleInE1ELSP_1EEEEEENS4_6LayoutINS5_IJNSA_ILi2EEESB_SB_EEENS5_IJSB_NSA_ILi0EEESV_EEEEENS5_IJNS4_10UnderscoreESY_SY_EEEEENS4_13SM90_TMA_LOADENS4_14ComposedLayoutINS4_7SwizzleILi1ELi4ELi3EEENS4_18smem_ptr_flag_bitsILi8EEENSS_INS5_IJNSA_ILi8EEESG_EEENS5_IJSG_SB_EEEEEEEvNS4_8identityES11_S1B_vS1C_EENS_8epilogue10collective6detail29Sm90TmaWarpSpecializedAdapterINS1F_15DefaultEpilogueISI_SJ_SJ_NS1E_6thread17LinearCombinationISI_Li1EffLNS1J_9ScaleType4KindE0ELNS_15FloatRoundStyleE2ESI_EENS1_15EpilogueDefaultEEEEEvvEEEEvNT_6ParamsE,"aw",@nobits
	.sectionflags	@""
	.align	16
	.zero		1024


//--------------------- .nv.shared.reserved.0     --------------------------
	.section	.nv.shared.reserved.0,"aw",@nobits
	.weak		__nv_reservedSMEM_offset_0_alias
	.size		__nv_reservedSMEM_offset_0_alias, 0, 0
	.other		__nv_reservedSMEM_offset_0_alias,@"STO_CUDA_RESERVED_SHARED STV_DEFAULT"
__nv_reservedSMEM_offset_0_alias:
	.zero		0


//--------------------- .nv.global                --------------------------
	.section	.nv.global,"aw",@nobits
.nv.global:
	.type		_ZN39_INTERNAL_86bf8924_4_k_cu_8b33cd89_43224cute1_E,@object
	.size		_ZN39_INTERNAL_86bf8924_4_k_cu_8b33cd89_43224cute1_E,(_ZN39_INTERNAL_86bf8924_4_k_cu_8b33cd89_43224cuda3std3__45__cpo6cbeginE - _ZN39_INTERNAL_86bf8924_4_k_cu_8b33cd89_43224cute1_E)
_ZN39_INTERNAL_86bf8924_4_k_cu_8b33cd89_43224cute1_E:
	.zero		1
	.type		_ZN39_INTERNAL_86bf8924_4_k_cu_8b33cd89_43224cuda3std3__45__cpo6cbeginE,@object
	.size		_ZN39_INTERNAL_86bf8924_4_k_cu_8b33cd89_43224cuda3std3__45__cpo6cbeginE,(_ZN39_INTERNAL_86bf8924_4_k_cu_8b33cd89_43224cuda3std3__48in_placeE - _ZN39_INTERNAL_86bf8924_4_k_cu_8b33cd89_43224cuda3std3__45__cpo6cbeginE)
_ZN39_INTERNAL_86bf8924_4_k_cu_8b33cd89_43224cuda3std3__45__cpo6cbeginE:
	.zero		1
	.type		_ZN39_INTERNAL_86bf8924_4_k_cu_8b33cd89_43224cuda3std3__48in_placeE,@object
	.size		_ZN39_INTERNAL_86bf8924_4_k_cu_8b33cd89_43224cuda3std3__48in_placeE,(_ZN39_INTERNAL_86bf8924_4_k_cu_8b33cd89_43224cuda3std6ranges3__45__cpo9iter_moveE - _ZN39_INTERNAL_86bf8924_4_k_cu_8b33cd89_43224cuda3std3__48in_placeE)
_ZN39_INTERNAL_86bf8924_4_k_cu_8b33cd89_43224cuda3std3__48in_placeE:
	.zero		1
	.type		_ZN39_INTERNAL_86bf8924_4_k_cu_8b33cd89_43224cuda3std6ranges3__45__cpo9iter_moveE,@object
	.size		_ZN39_INTERNAL_86bf8924_4_k_cu_8b33cd89_43224cuda3std6ranges3__45__cpo9iter_moveE,(_ZN39_INTERNAL_86bf8924_4_k_cu_8b33cd89_43224cuda3std3__45__cpo5beginE - _ZN39_INTERNAL_86bf8924_4_k_cu_8b33cd89_43224cuda3std6ranges3__45__cpo9iter_moveE)
_ZN39_INTERNAL_86bf8924_4_k_cu_8b33cd89_43224cuda3std6ranges3__45__cpo9iter_moveE:
	.zero		1
	.type		_ZN39_INTERNAL_86bf8924_4_k_cu_8b33cd89_43224cuda3std3__45__cpo5beginE,@object
	.size		_ZN39_INTERNAL_86bf8924_4_k_cu_8b33cd89_43224cuda3std3__45__cpo5beginE,(_ZN39_INTERNAL_86bf8924_4_k_cu_8b33cd89_43224cuda3std3__441_GLOBAL__N__86bf8924_4_k_cu_8b33cd89_43226ignoreE - _ZN39_INTERNAL_86bf8924_4_k_cu_8b33cd89_43224cuda3std3__45__cpo5beginE)
_ZN39_INTERNAL_86bf8924_4_k_cu_8b33cd89_43224cuda3std3__45__cpo5beginE:
	.zero		1
	.type		_ZN39_INTERNAL_86bf8924_4_k_cu_8b33cd89_43224cuda3std3__441_GLOBAL__N__86bf8924_4_k_cu_8b33cd89_43226ignoreE,@object
	.size		_ZN39_INTERNAL_86bf8924_4_k_cu_8b33cd89_43224cuda3std3__441_GLOBAL__N__86bf8924_4_k_cu_8b33cd89_43226ignoreE,(_ZN39_INTERNAL_86bf8924_4_k_cu_8b33cd89_43224cute7productE - _ZN39_INTERNAL_86bf8924_4_k_cu_8b33cd89_43224cuda3std3__441_GLOBAL__N__86bf8924_4_k_cu_8b33cd89_43226ignoreE)
_ZN39_INTERNAL_86bf8924_4_k_cu_8b33cd89_43224cuda3std3__441_GLOBAL__N__86bf8924_4_k_cu_8b33cd89_43226ignoreE:
	.zero		1
	.type		_ZN39_INTERNAL_86bf8924_4_k_cu_8b33cd89_43224cute7productE,@object
	.size		_ZN39_INTERNAL_86bf8924_4_k_cu_8b33cd89_43224cute7productE,(_ZN39_INTERNAL_86bf8924_4_k_cu_8b33cd89_43224cuda3std3__45__cpo3endE - _ZN39_INTERNAL_86bf8924_4_k_cu_8b33cd89_43224cute7productE)
_ZN39_INTERNAL_86bf8924_4_k_cu_8b33cd89_43224cute7productE:
	.zero		1
	.type		_ZN39_INTERNAL_86bf8924_4_k_cu_8b33cd89_43224cuda3std3__45__cpo3endE,@object
	.size		_ZN39_INTERNAL_86bf8924_4_k_cu_8b33cd89_43224cuda3std3__45__cpo3endE,(_ZN39_INTERNAL_86bf8924_4_k_cu_8b33cd89_43224cuda3std3__419piecewise_constructE - _ZN39_INTERNAL_86bf8924_4_k_cu_8b33cd89_43224cuda3std3__45__cpo3endE)
_ZN39_INTERNAL_86bf8924_4_k_cu_8b33cd89_43224cuda3std3__45__cpo3endE:
	.zero		1
	.type		_ZN39_INTERNAL_86bf8924_4_k_cu_8b33cd89_43224cuda3std3__419piecewise_constructE,@object
	.size		_ZN39_INTERNAL_86bf8924_4_k_cu_8b33cd89_43224cuda3std3__419piecewise_constructE,(_ZN39_INTERNAL_86bf8924_4_k_cu_8b33cd89_43224cuda3std3__45__cpo4cendE - _ZN39_INTERNAL_86bf8924_4_k_cu_8b33cd89_43224cuda3std3__419piecewise_constructE)
_ZN39_INTERNAL_86bf8924_4_k_cu_8b33cd89_43224cuda3std3__419piecewise_constructE:
	.zero		1
	.type		_ZN39_INTERNAL_86bf8924_4_k_cu_8b33cd89_43224cuda3std3__45__cpo4cendE,@object
	.size		_ZN39_INTERNAL_86bf8924_4_k_cu_8b33cd89_43224cuda3std3__45__cpo4cendE,(_ZN39_INTERNAL_86bf8924_4_k_cu_8b33cd89_43224cuda3std6ranges3__45__cpo4swapE - _ZN39_INTERNAL_86bf8924_4_k_cu_8b33cd89_43224cuda3std3__45__cpo4cendE)
_ZN39_INTERNAL_86bf8924_4_k_cu_8b33cd89_43224cuda3std3__45__cpo4cendE:
	.zero		1
	.type		_ZN39_INTERNAL_86bf8924_4_k_cu_8b33cd89_43224cuda3std6ranges3__45__cpo4swapE,@object
	.size		_ZN39_INTERNAL_86bf8924_4_k_cu_8b33cd89_43224cuda3std6ranges3__45__cpo4swapE,(.L_7 - _ZN39_INTERNAL_86bf8924_4_k_cu_8b33cd89_43224cuda3std6ranges3__45__cpo4swapE)
_ZN39_INTERNAL_86bf8924_4_k_cu_8b33cd89_43224cuda3std6ranges3__45__cpo4swapE:
	.zero		1
.L_7:


//--------------------- .nv.constant0._ZN7cutlass13device_kernelINS_4gemm6kernel13GemmUniversalIN4cute5tupleIJiiiiEEENS1_10collective13CollectiveMmaINS1_37MainloopSm90TmaGmmaWarpSpecializedFP8ILi4ENS5_IJNS4_1CILi1EEESB_SB_EEENS1_35KernelTmaWarpSpecializedCooperativeEEENS5_IJNSA_ILi128EEESF_NSA_ILi32EEEEEENS_12float_e5m2_tENS5_IJlSB_lEEESI_SJ_NS4_8TiledMMAINS4_8MMA_AtomIJNS4_4SM904GMMA31MMA_64x128x32_F32E5M2E5M2_SS_TNILNSN_7ScaleInE1ELSP_1EEEEEENS4_6LayoutINS5_IJNSA_ILi2EEESB_SB_EEENS5_IJSB_NSA_ILi0EEESV_EEEEENS5_IJNS4_10UnderscoreESY_SY_EEEEENS4_13SM90_TMA_LOADENS4_14ComposedLayoutINS4_7SwizzleILi1ELi4ELi3EEENS4_18smem_ptr_flag_bitsILi8EEENSS_INS5_IJNSA_ILi8EEESG_EEENS5_IJSG_SB_EEEEEEEvNS4_8identityES11_S1B_vS1C_EENS_8epilogue10collective6detail29Sm90TmaWarpSpecializedAdapterINS1F_15DefaultEpilogueISI_SJ_SJ_NS1E_6thread17LinearCombinationISI_Li1EffLNS1J_9ScaleType4KindE0ELNS_15FloatRoundStyleE2ESI_EENS1_15EpilogueDefaultEEEEEvvEEEEvNT_6ParamsE --------------------------
	.section	.nv.constant0._ZN7cutlass13device_kernelINS_4gemm6kernel13GemmUniversalIN4cute5tupleIJiiiiEEENS1_10collective13CollectiveMmaINS1_37MainloopSm90TmaGmmaWarpSpecializedFP8ILi4ENS5_IJNS4_1CILi1EEESB_SB_EEENS1_35KernelTmaWarpSpecializedCooperativeEEENS5_IJNSA_ILi128EEESF_NSA_ILi32EEEEEENS_12float_e5m2_tENS5_IJlSB_lEEESI_SJ_NS4_8TiledMMAINS4_8MMA_AtomIJNS4_4SM904GMMA31MMA_64x128x32_F32E5M2E5M2_SS_TNILNSN_7ScaleInE1ELSP_1EEEEEENS4_6LayoutINS5_IJNSA_ILi2EEESB_SB_EEENS5_IJSB_NSA_ILi0EEESV_EEEEENS5_IJNS4_10UnderscoreESY_SY_EEEEENS4_13SM90_TMA_LOADENS4_14ComposedLayoutINS4_7SwizzleILi1ELi4ELi3EEENS4_18smem_ptr_flag_bitsILi8EEENSS_INS5_IJNSA_ILi8EEESG_EEENS5_IJSG_SB_EEEEEEEvNS4_8identityES11_S1B_vS1C_EENS_8epilogue10collective6detail29Sm90TmaWarpSpecializedAdapterINS1F_15DefaultEpilogueISI_SJ_SJ_NS1E_6thread17LinearCombinationISI_Li1EffLNS1J_9ScaleType4KindE0ELNS_15FloatRoundStyleE2ESI_EENS1_15EpilogueDefaultEEEEEvvEEEEvNT_6ParamsE,"a",@progbits
	.sectionflags	@""
	.align	4
.nv.constant0._ZN7cutlass13device_kernelINS_4gemm6kernel13GemmUniversalIN4cute5tupleIJiiiiEEENS1_10collective13CollectiveMmaINS1_37MainloopSm90TmaGmmaWarpSpecializedFP8ILi4ENS5_IJNS4_1CILi1EEESB_SB_EEENS1_35KernelTmaWarpSpecializedCooperativeEEENS5_IJNSA_ILi128EEESF_NSA_ILi32EEEEEENS_12float_e5m2_tENS5_IJlSB_lEEESI_SJ_NS4_8TiledMMAINS4_8MMA_AtomIJNS4_4SM904GMMA31MMA_64x128x32_F32E5M2E5M2_SS_TNILNSN_7ScaleInE1ELSP_1EEEEEENS4_6LayoutINS5_IJNSA_ILi2EEESB_SB_EEENS5_IJSB_NSA_ILi0EEESV_EEEEENS5_IJNS4_10UnderscoreESY_SY_EEEEENS4_13SM90_TMA_LOADENS4_14ComposedLayoutINS4_7SwizzleILi1ELi4ELi3EEENS4_18smem_ptr_flag_bitsILi8EEENSS_INS5_IJNSA_ILi8EEESG_EEENS5_IJSG_SB_EEEEEEEvNS4_8identityES11_S1B_vS1C_EENS_8epilogue10collective6detail29Sm90TmaWarpSpecializedAdapterINS1F_15DefaultEpilogueISI_SJ_SJ_NS1E_6thread17LinearCombinationISI_Li1EffLNS1J_9ScaleType4KindE0ELNS_15FloatRoundStyleE2ESI_EENS1_15EpilogueDefaultEEEEEvvEEEEvNT_6ParamsE:
	.zero		1664


//--------------------- SYMBOLS --------------------------

	.type		.nv.reservedSmem.offset0,@object
	.size		.nv.reservedSmem.offset0,0x4
